//
// Generated by NVIDIA NVVM Compiler
//
// Compiler Build ID: CL-36424714
// Cuda compilation tools, release 13.0, V13.0.88
// Based on NVVM 20.0.0
//

.version 9.0
.target sm_100
.address_size 64

.extern .shared .align 16 .b8 sharedData[];

.entry _Z12parallelScanPfS_i(
	.param .u64 .ptr .align 1 _Z12parallelScanPfS_i_param_0,
	.param .u64 .ptr .align 1 _Z12parallelScanPfS_i_param_1,
	.param .u32 _Z12parallelScanPfS_i_param_2
)
{
	.reg .pred 	%p<6>;
	.reg .b32 	%r<44>;
	.reg .b32 	%f<4>;
	.reg .b64 	%rd<9>;
	.reg .b64 	%fd<8>;

	ld.param.u64 	%rd2, [_Z12parallelScanPfS_i_param_0];
	ld.param.u64 	%rd3, [_Z12parallelScanPfS_i_param_1];
	ld.param.u32 	%r13, [_Z12parallelScanPfS_i_param_2];
	cvta.to.global.u64 	%rd4, %rd3;
	mov.u32 	%r1, %tid.x;
	mov.u32 	%r14, %ctaid.x;
	mov.u32 	%r2, %ntid.x;
	mad.lo.s32 	%r3, %r14, %r2, %r1;
	mul.wide.s32 	%rd5, %r3, 4;
	add.s64 	%rd1, %rd4, %rd5;
	ld.global.f32 	%f1, [%rd1];
	cvt.f64.f32 	%fd1, %f1;
	shl.b32 	%r15, %r1, 3;
	mov.u32 	%r16, sharedData;
	add.s32 	%r4, %r16, %r15;
	st.volatile.shared.f64 	[%r4], %fd1;
	bar.sync 	0;
	setp.ge.s32 	%p1, %r3, %r13;
	@%p1 bra 	$L__BB0_9;
	setp.lt.u32 	%p2, %r2, 2;
	mov.b32 	%r43, 0;
	@%p2 bra 	$L__BB0_7;
	mov.b32 	%r43, 0;
	mov.b32 	%r40, 1;
	mov.u32 	%r41, %r40;
$L__BB0_3:
	xor.b32  	%r43, %r43, 1;
	xor.b32  	%r41, %r41, 1;
	setp.lt.u32 	%p3, %r1, %r40;
	@%p3 bra 	$L__BB0_5;
	mul.lo.s32 	%r20, %r41, %r2;
	add.s32 	%r21, %r20, %r1;
	shl.b32 	%r22, %r20, 3;
	add.s32 	%r23, %r4, %r22;
	ld.volatile.shared.f64 	%fd2, [%r23];
	sub.s32 	%r24, %r21, %r40;
	shl.b32 	%r25, %r24, 3;
	add.s32 	%r27, %r16, %r25;
	ld.volatile.shared.f64 	%fd3, [%r27];
	add.f64 	%fd4, %fd2, %fd3;
	mul.lo.s32 	%r28, %r43, %r2;
	shl.b32 	%r29, %r28, 3;
	add.s32 	%r30, %r4, %r29;
	st.volatile.shared.f64 	[%r30], %fd4;
	bra.uni 	$L__BB0_6;
$L__BB0_5:
	mul.lo.s32 	%r31, %r41, %r2;
	shl.b32 	%r32, %r31, 3;
	add.s32 	%r33, %r4, %r32;
	ld.volatile.shared.f64 	%fd5, [%r33];
	mul.lo.s32 	%r34, %r43, %r2;
	shl.b32 	%r35, %r34, 3;
	add.s32 	%r36, %r4, %r35;
	st.volatile.shared.f64 	[%r36], %fd5;
$L__BB0_6:
	bar.sync 	0;
	shl.b32 	%r40, %r40, 1;
	setp.lt.u32 	%p4, %r40, %r2;
	@%p4 bra 	$L__BB0_3;
$L__BB0_7:
	mul.lo.s32 	%r37, %r43, %r2;
	shl.b32 	%r38, %r37, 3;
	add.s32 	%r12, %r4, %r38;
	ld.volatile.shared.f64 	%fd6, [%r12];
	cvt.rn.f32.f64 	%f2, %fd6;
	cvta.to.global.u64 	%rd6, %rd2;
	add.s64 	%rd8, %rd6, %rd5;
	st.global.f32 	[%rd8], %f2;
	add.s32 	%r39, %r2, -1;
	setp.ne.s32 	%p5, %r1, %r39;
	@%p5 bra 	$L__BB0_9;
	ld.volatile.shared.f64 	%fd7, [%r12];
	cvt.rn.f32.f64 	%f3, %fd7;
	st.global.f32 	[%rd1], %f3;
$L__BB0_9:
	ret;

}
.entry _Z10addPreSumsPfS_(
	.param .u64 .ptr .align 1 _Z10addPreSumsPfS__param_0,
	.param .u64 .ptr .align 1 _Z10addPreSumsPfS__param_1
)
{
	.reg .pred 	%p<5>;
	.reg .b32 	%r<47>;
	.reg .b32 	%f<8>;
	.reg .b64 	%rd<17>;
	.reg .b64 	%fd<18>;

	ld.param.u64 	%rd3, [_Z10addPreSumsPfS__param_0];
	ld.param.u64 	%rd4, [_Z10addPreSumsPfS__param_1];
	cvta.to.global.u64 	%rd1, %rd4;
	cvta.to.global.u64 	%rd5, %rd3;
	mov.u32 	%r28, %tid.x;
	mov.u32 	%r29, %ctaid.x;
	mov.u32 	%r1, %ntid.x;
	add.s32 	%r30, %r1, %r28;
	mad.lo.s32 	%r31, %r29, %r1, %r30;
	mul.wide.s32 	%rd6, %r31, 4;
	add.s64 	%rd2, %rd5, %rd6;
	ld.global.f32 	%f1, [%rd2];
	cvt.f64.f32 	%fd1, %f1;
	shl.b32 	%r32, %r28, 3;
	mov.u32 	%r33, sharedData;
	add.s32 	%r2, %r33, %r32;
	st.volatile.shared.f64 	[%r2], %fd1;
	add.s32 	%r3, %r29, 1;
	and.b32  	%r4, %r3, 3;
	setp.lt.u32 	%p1, %r29, 3;
	mov.b32 	%r44, 0;
	@%p1 bra 	$L__BB1_3;
	and.b32  	%r44, %r3, 2147483644;
	neg.s32 	%r43, %r44;
	shl.b32 	%r42, %r1, 1;
	shl.b32 	%r8, %r1, 2;
	mul.lo.s32 	%r41, %r1, 3;
	mov.u32 	%r39, %r1;
	mov.u32 	%r40, %r8;
$L__BB1_2:
	add.s32 	%r34, %r39, -1;
	mul.wide.u32 	%rd7, %r34, 4;
	add.s64 	%rd8, %rd1, %rd7;
	ld.global.f32 	%f2, [%rd8];
	cvt.f64.f32 	%fd2, %f2;
	ld.volatile.shared.f64 	%fd3, [%r2];
	add.f64 	%fd4, %fd3, %fd2;
	st.volatile.shared.f64 	[%r2], %fd4;
	add.s32 	%r35, %r42, -1;
	mul.wide.u32 	%rd9, %r35, 4;
	add.s64 	%rd10, %rd1, %rd9;
	ld.global.f32 	%f3, [%rd10];
	cvt.f64.f32 	%fd5, %f3;
	ld.volatile.shared.f64 	%fd6, [%r2];
	add.f64 	%fd7, %fd6, %fd5;
	st.volatile.shared.f64 	[%r2], %fd7;
	add.s32 	%r36, %r41, -1;
	mul.wide.u32 	%rd11, %r36, 4;
	add.s64 	%rd12, %rd1, %rd11;
	ld.global.f32 	%f4, [%rd12];
	cvt.f64.f32 	%fd8, %f4;
	ld.volatile.shared.f64 	%fd9, [%r2];
	add.f64 	%fd10, %fd9, %fd8;
	st.volatile.shared.f64 	[%r2], %fd10;
	add.s32 	%r37, %r40, -1;
	mul.wide.u32 	%rd13, %r37, 4;
	add.s64 	%rd14, %rd1, %rd13;
	ld.global.f32 	%f5, [%rd14];
	cvt.f64.f32 	%fd11, %f5;
	ld.volatile.shared.f64 	%fd12, [%r2];
	add.f64 	%fd13, %fd12, %fd11;
	st.volatile.shared.f64 	[%r2], %fd13;
	add.s32 	%r43, %r43, 4;
	add.s32 	%r42, %r42, %r8;
	add.s32 	%r41, %r41, %r8;
	add.s32 	%r40, %r40, %r8;
	add.s32 	%r39, %r39, %r8;
	setp.ne.s32 	%p2, %r43, 0;
	@%p2 bra 	$L__BB1_2;
$L__BB1_3:
	setp.eq.s32 	%p3, %r4, 0;
	@%p3 bra 	$L__BB1_6;
	mad.lo.s32 	%r46, %r1, %r44, %r1;
	neg.s32 	%r45, %r4;
$L__BB1_5:
	.pragma "nounroll";
	add.s32 	%r38, %r46, -1;
	mul.wide.u32 	%rd15, %r38, 4;
	add.s64 	%rd16, %rd1, %rd15;
	ld.global.f32 	%f6, [%rd16];
	cvt.f64.f32 	%fd14, %f6;
	ld.volatile.shared.f64 	%fd15, [%r2];
	add.f64 	%fd16, %fd15, %fd14;
	st.volatile.shared.f64 	[%r2], %fd16;
	add.s32 	%r46, %r46, %r1;
	add.s32 	%r45, %r45, 1;
	setp.ne.s32 	%p4, %r45, 0;
	@%p4 bra 	$L__BB1_5;
$L__BB1_6:
	bar.sync 	0;
	ld.volatile.shared.f64 	%fd17, [%r2];
	cvt.rn.f32.f64 	%f7, %fd17;
	st.global.f32 	[%rd2], %f7;
	ret;

}
.entry _Z13addPartialSumPffi(
	.param .u64 .ptr .align 1 _Z13addPartialSumPffi_param_0,
	.param .f32 _Z13addPartialSumPffi_param_1,
	.param .u32 _Z13addPartialSumPffi_param_2
)
{
	.reg .pred 	%p<2>;
	.reg .b32 	%r<6>;
	.reg .b32 	%f<4>;
	.reg .b64 	%rd<5>;

	ld.param.u64 	%rd1, [_Z13addPartialSumPffi_param_0];
	ld.param.f32 	%f1, [_Z13addPartialSumPffi_param_1];
	ld.param.u32 	%r2, [_Z13addPartialSumPffi_param_2];
	mov.u32 	%r3, %tid.x;
	mov.u32 	%r4, %ctaid.x;
	mov.u32 	%r5, %ntid.x;
	mad.lo.s32 	%r1, %r4, %r5, %r3;
	setp.ge.s32 	%p1, %r1, %r2;
	@%p1 bra 	$L__BB2_2;
	cvta.to.global.u64 	%rd2, %rd1;
	mul.wide.s32 	%rd3, %r1, 4;
	add.s64 	%rd4, %rd2, %rd3;
	ld.global.f32 	%f2, [%rd4];
	add.f32 	%f3, %f1, %f2;
	st.global.f32 	[%rd4], %f3;
$L__BB2_2:
	ret;

}


// ===== COMPILED SASS (sm_100) =====

	.target	sm_100

	.elftype	@"ET_EXEC"


//--------------------- .note.nv.tkinfo           --------------------------
	.section	.note.nv.tkinfo,"",@"SHT_NOTE"
	.sectionflags	@"SHF_NOTE_NV_TKINFO"
	.tkinfo
        /*0018*/ 	.word	0x00000002
        /*0030*/ 	.string	""
        /*0030*/ 	.string	"ptxas"
        /*0030*/ 	.string	"Cuda compilation tools, release 13.0, V13.0.88"
        /*0030*/ 	.string	"Build cuda_13.0.r13.0/compiler.36424714_0"
        /*0030*/ 	.string	"-arch sm_100 -m 64 "



//--------------------- .note.nv.cuinfo           --------------------------
	.section	.note.nv.cuinfo,"",@"SHT_NOTE"
	.sectionflags	@"SHF_NOTE_NV_CUINFO"
        /*0018*/ 	.short	0x0002
        /*001a*/ 	.short	0x0064
        /*001c*/ 	.short	0x0082
	.zero		2


//--------------------- .nv.info                  --------------------------
	.section	.nv.info,"",@"SHT_CUDA_INFO"
	.align	4


	//----- nvinfo : EIATTR_REGCOUNT
	.align		4
        /*0000*/ 	.byte	0x04, 0x2f
        /*0002*/ 	.short	(.L_1 - .L_0)
	.align		4
.L_0:
        /*0004*/ 	.word	index@(_Z12parallelScanPfS_i)
        /*0008*/ 	.word	0x0000000f


	//----- nvinfo : EIATTR_FRAME_SIZE
	.align		4
.L_1:
        /*000c*/ 	.byte	0x04, 0x11
        /*000e*/ 	.short	(.L_3 - .L_2)
	.align		4
.L_2:
        /*0010*/ 	.word	index@(_Z12parallelScanPfS_i)
        /*0014*/ 	.word	0x00000000


	//----- nvinfo : EIATTR_REGCOUNT
	.align		4
.L_3:
        /*0018*/ 	.byte	0x04, 0x2f
        /*001a*/ 	.short	(.L_5 - .L_4)
	.align		4
.L_4:
        /*001c*/ 	.word	index@(_Z10addPreSumsPfS_)
        /*0020*/ 	.word	0x00000020


	//----- nvinfo : EIATTR_FRAME_SIZE
	.align		4
.L_5:
        /*0024*/ 	.byte	0x04, 0x11
        /*0026*/ 	.short	(.L_7 - .L_6)
	.align		4
.L_6:
        /*0028*/ 	.word	index@(_Z10addPreSumsPfS_)
        /*002c*/ 	.word	0x00000000


	//----- nvinfo : EIATTR_REGCOUNT
	.align		4
.L_7:
        /*0030*/ 	.byte	0x04, 0x2f
        /*0032*/ 	.short	(.L_9 - .L_8)
	.align		4
.L_8:
        /*0034*/ 	.word	index@(_Z13addPartialSumPffi)
        /*0038*/ 	.word	0x00000008


	//----- nvinfo : EIATTR_FRAME_SIZE
	.align		4
.L_9:
        /*003c*/ 	.byte	0x04, 0x11
        /*003e*/ 	.short	(.L_11 - .L_10)
	.align		4
.L_10:
        /*0040*/ 	.word	index@(_Z13addPartialSumPffi)
        /*0044*/ 	.word	0x00000000


	//----- nvinfo : EIATTR_MIN_STACK_SIZE
	.align		4
.L_11:
        /*0048*/ 	.byte	0x04, 0x12
        /*004a*/ 	.short	(.L_13 - .L_12)
	.align		4
.L_12:
        /*004c*/ 	.word	index@(_Z13addPartialSumPffi)
        /*0050*/ 	.word	0x00000000


	//----- nvinfo : EIATTR_MIN_STACK_SIZE
	.align		4
.L_13:
        /*0054*/ 	.byte	0x04, 0x12
        /*0056*/ 	.short	(.L_15 - .L_14)
	.align		4
.L_14:
        /*0058*/ 	.word	index@(_Z10addPreSumsPfS_)
        /*005c*/ 	.word	0x00000000


	//----- nvinfo : EIATTR_MIN_STACK_SIZE
	.align		4
.L_15:
        /*0060*/ 	.byte	0x04, 0x12
        /*0062*/ 	.short	(.L_17 - .L_16)
	.align		4
.L_16:
        /*0064*/ 	.word	index@(_Z12parallelScanPfS_i)
        /*0068*/ 	.word	0x00000000
.L_17:


//--------------------- .nv.compat                --------------------------
	.section	.nv.compat,"",@"SHT_CUDA_COMPAT_INFO"
	.align	4
        /*0000*/ 	.byte	0x02, 0x09, 0x00, 0x00, 0x02, 0x02, 0x01, 0x00, 0x02, 0x05, 0x05, 0x00, 0x03, 0x07, 0x01, 0x01
        /*0010*/ 	.byte	0x02, 0x03, 0x00, 0x00, 0x02, 0x06, 0x01, 0x00, 0x04, 0x0b, 0x08, 0x00, 0x01, 0x00, 0x00, 0x00
        /*0020*/ 	.byte	0x00, 0x00, 0x00, 0x00


//--------------------- .nv.info._Z13addPartialSumPffi --------------------------
	.section	.nv.info._Z13addPartialSumPffi,"",@"SHT_CUDA_INFO"
	.sectionflags	@""
	.align	4


	//----- nvinfo : EIATTR_CUDA_API_VERSION
	.align		4
        /*0000*/ 	.byte	0x04, 0x37
        /*0002*/ 	.short	(.L_19 - .L_18)
.L_18:
        /*0004*/ 	.word	0x00000082


	//----- nvinfo : EIATTR_KPARAM_INFO
	.align		4
.L_19:
        /*0008*/ 	.byte	0x04, 0x17
        /*000a*/ 	.short	(.L_21 - .L_20)
.L_20:
        /*000c*/ 	.word	0x00000000
        /*0010*/ 	.short	0x0002
        /*0012*/ 	.short	0x000c
        /*0014*/ 	.byte	0x00, 0xf0, 0x11, 0x00


	//----- nvinfo : EIATTR_KPARAM_INFO
	.align		4
.L_21:
        /*0018*/ 	.byte	0x04, 0x17
        /*001a*/ 	.short	(.L_23 - .L_22)
.L_22:
        /*001c*/ 	.word	0x00000000
        /*0020*/ 	.short	0x0001
        /*0022*/ 	.short	0x0008
        /*0024*/ 	.byte	0x00, 0xf0, 0x11, 0x00


	//----- nvinfo : EIATTR_KPARAM_INFO
	.align		4
.L_23:
        /*0028*/ 	.byte	0x04, 0x17
        /*002a*/ 	.short	(.L_25 - .L_24)
.L_24:
        /*002c*/ 	.word	0x00000000
        /*0030*/ 	.short	0x0000
        /*0032*/ 	.short	0x0000
        /*0034*/ 	.byte	0x00, 0xf5, 0x21, 0x00


	//----- nvinfo : EIATTR_SPARSE_MMA_MASK
	.align		4
.L_25:
        /*0038*/ 	.byte	0x03, 0x50
        /*003a*/ 	.short	0x0000


	//----- nvinfo : EIATTR_MAXREG_COUNT
	.align		4
        /*003c*/ 	.byte	0x03, 0x1b
        /*003e*/ 	.short	0x00ff


	//----- nvinfo : EIATTR_MERCURY_ISA_VERSION
	.align		4
        /*0040*/ 	.byte	0x03, 0x5f
        /*0042*/ 	.short	0x0101


	//----- nvinfo : EIATTR_VRC_CTA_INIT_COUNT
	.align		4
        /*0044*/ 	.byte	0x02, 0x4a
	.zero		1
	.zero		1


	//----- nvinfo : EIATTR_EXIT_INSTR_OFFSETS
	.align		4
        /*0048*/ 	.byte	0x04, 0x1c
        /*004a*/ 	.short	(.L_27 - .L_26)


	//   ....[0]....
.L_26:
        /*004c*/ 	.word	0x00000070


	//   ....[1]....
        /*0050*/ 	.word	0x000000f0


	//----- nvinfo : EIATTR_CBANK_PARAM_SIZE
	.align		4
.L_27:
        /*0054*/ 	.byte	0x03, 0x19
        /*0056*/ 	.short	0x0010


	//----- nvinfo : EIATTR_PARAM_CBANK
	.align		4
        /*0058*/ 	.byte	0x04, 0x0a
        /*005a*/ 	.short	(.L_29 - .L_28)
	.align		4
.L_28:
        /*005c*/ 	.word	index@(.nv.constant0._Z13addPartialSumPffi)
        /*0060*/ 	.short	0x0380
        /*0062*/ 	.short	0x0010


	//----- nvinfo : EIATTR_SW_WAR
	.align		4
.L_29:
        /*0064*/ 	.byte	0x04, 0x36
        /*0066*/ 	.short	(.L_31 - .L_30)
.L_30:
        /*0068*/ 	.word	0x00000008
.L_31:


//--------------------- .nv.info._Z10addPreSumsPfS_ --------------------------
	.section	.nv.info._Z10addPreSumsPfS_,"",@"SHT_CUDA_INFO"
	.sectionflags	@""
	.align	4


	//----- nvinfo : EIATTR_CUDA_API_VERSION
	.align		4
        /*0000*/ 	.byte	0x04, 0x37
        /*0002*/ 	.short	(.L_33 - .L_32)
.L_32:
        /*0004*/ 	.word	0x00000082


	//----- nvinfo : EIATTR_KPARAM_INFO
	.align		4
.L_33:
        /*0008*/ 	.byte	0x04, 0x17
        /*000a*/ 	.short	(.L_35 - .L_34)
.L_34:
        /*000c*/ 	.word	0x00000000
        /*0010*/ 	.short	0x0001
        /*0012*/ 	.short	0x0008
        /*0014*/ 	.byte	0x00, 0xf5, 0x21, 0x00


	//----- nvinfo : EIATTR_KPARAM_INFO
	.align		4
.L_35:
        /*0018*/ 	.byte	0x04, 0x17
        /*001a*/ 	.short	(.L_37 - .L_36)
.L_36:
        /*001c*/ 	.word	0x00000000
        /*0020*/ 	.short	0x0000
        /*0022*/ 	.short	0x0000
        /*0024*/ 	.byte	0x00, 0xf5, 0x21, 0x00


	//----- nvinfo : EIATTR_SPARSE_MMA_MASK
	.align		4
.L_37:
        /*0028*/ 	.byte	0x03, 0x50
        /*002a*/ 	.short	0x0000


	//----- nvinfo : EIATTR_MAXREG_COUNT
	.align		4
        /*002c*/ 	.byte	0x03, 0x1b
        /*002e*/ 	.short	0x00ff


	//----- nvinfo : EIATTR_NUM_BARRIERS
	.align		4
        /*0030*/ 	.byte	0x02, 0x4c
        /*0032*/ 	.byte	0x01
	.zero		1


	//----- nvinfo : EIATTR_MERCURY_ISA_VERSION
	.align		4
        /*0034*/ 	.byte	0x03, 0x5f
        /*0036*/ 	.short	0x0101


	//----- nvinfo : EIATTR_VRC_CTA_INIT_COUNT
	.align		4
        /*0038*/ 	.byte	0x02, 0x4a
	.zero		1
	.zero		1


	//----- nvinfo : EIATTR_EXIT_INSTR_OFFSETS
	.align		4
        /*003c*/ 	.byte	0x04, 0x1c
        /*003e*/ 	.short	(.L_39 - .L_38)


	//   ....[0]....
.L_38:
        /*0040*/ 	.word	0x00001280


	//----- nvinfo : EIATTR_CBANK_PARAM_SIZE
	.align		4
.L_39:
        /*0044*/ 	.byte	0x03, 0x19
        /*0046*/ 	.short	0x0010


	//----- nvinfo : EIATTR_PARAM_CBANK
	.align		4
        /*0048*/ 	.byte	0x04, 0x0a
        /*004a*/ 	.short	(.L_41 - .L_40)
	.align		4
.L_40:
        /*004c*/ 	.word	index@(.nv.constant0._Z10addPreSumsPfS_)
        /*0050*/ 	.short	0x0380
        /*0052*/ 	.short	0x0010


	//----- nvinfo : EIATTR_SW_WAR
	.align		4
.L_41:
        /*0054*/ 	.byte	0x04, 0x36
        /*0056*/ 	.short	(.L_43 - .L_42)
.L_42:
        /*0058*/ 	.word	0x00000008
.L_43:


//--------------------- .nv.info._Z12parallelScanPfS_i --------------------------
	.section	.nv.info._Z12parallelScanPfS_i,"",@"SHT_CUDA_INFO"
	.sectionflags	@""
	.align	4


	//----- nvinfo : EIATTR_CUDA_API_VERSION
	.align		4
        /*0000*/ 	.byte	0x04, 0x37
        /*0002*/ 	.short	(.L_45 - .L_44)
.L_44:
        /*0004*/ 	.word	0x00000082


	//----- nvinfo : EIATTR_KPARAM_INFO
	.align		4
.L_45:
        /*0008*/ 	.byte	0x04, 0x17
        /*000a*/ 	.short	(.L_47 - .L_46)
.L_46:
        /*000c*/ 	.word	0x00000000
        /*0010*/ 	.short	0x0002
        /*0012*/ 	.short	0x0010
        /*0014*/ 	.byte	0x00, 0xf0, 0x11, 0x00


	//----- nvinfo : EIATTR_KPARAM_INFO
	.align		4
.L_47:
        /*0018*/ 	.byte	0x04, 0x17
        /*001a*/ 	.short	(.L_49 - .L_48)
.L_48:
        /*001c*/ 	.word	0x00000000
        /*0020*/ 	.short	0x0001
        /*0022*/ 	.short	0x0008
        /*0024*/ 	.byte	0x00, 0xf5, 0x21, 0x00


	//----- nvinfo : EIATTR_KPARAM_INFO
	.align		4
.L_49:
        /*0028*/ 	.byte	0x04, 0x17
        /*002a*/ 	.short	(.L_51 - .L_50)
.L_50:
        /*002c*/ 	.word	0x00000000
        /*0030*/ 	.short	0x0000
        /*0032*/ 	.short	0x0000
        /*0034*/ 	.byte	0x00, 0xf5, 0x21, 0x00


	//----- nvinfo : EIATTR_SPARSE_MMA_MASK
	.align		4
.L_51:
        /*0038*/ 	.byte	0x03, 0x50
        /*003a*/ 	.short	0x0000


	//----- nvinfo : EIATTR_MAXREG_COUNT
	.align		4
        /*003c*/ 	.byte	0x03, 0x1b
        /*003e*/ 	.short	0x00ff


	//----- nvinfo : EIATTR_NUM_BARRIERS
	.align		4
        /*0040*/ 	.byte	0x02, 0x4c
        /*0042*/ 	.byte	0x01
	.zero		1


	//----- nvinfo : EIATTR_MERCURY_ISA_VERSION
	.align		4
        /*0044*/ 	.byte	0x03, 0x5f
        /*0046*/ 	.short	0x0101


	//----- nvinfo : EIATTR_VRC_CTA_INIT_COUNT
	.align		4
        /*0048*/ 	.byte	0x02, 0x4a
	.zero		1
	.zero		1


	//----- nvinfo : EIATTR_EXIT_INSTR_OFFSETS
	.align		4
        /*004c*/ 	.byte	0x04, 0x1c
        /*004e*/ 	.short	(.L_53 - .L_52)


	//   ....[0]....
.L_52:
        /*0050*/ 	.word	0x00000120


	//   ....[1]....
        /*0054*/ 	.word	0x000003d0


	//   ....[2]....
        /*0058*/ 	.word	0x00000410


	//----- nvinfo : EIATTR_CRS_STACK_SIZE
	.align		4
.L_53:
        /*005c*/ 	.byte	0x04, 0x1e
        /*005e*/ 	.short	(.L_55 - .L_54)
.L_54:
        /*0060*/ 	.word	0x00000000


	//----- nvinfo : EIATTR_CBANK_PARAM_SIZE
	.align		4
.L_55:
        /*0064*/ 	.byte	0x03, 0x19
        /*0066*/ 	.short	0x0014


	//----- nvinfo : EIATTR_PARAM_CBANK
	.align		4
        /*0068*/ 	.byte	0x04, 0x0a
        /*006a*/ 	.short	(.L_57 - .L_56)
	.align		4
.L_56:
        /*006c*/ 	.word	index@(.nv.constant0._Z12parallelScanPfS_i)
        /*0070*/ 	.short	0x0380
        /*0072*/ 	.short	0x0014


	//----- nvinfo : EIATTR_SW_WAR
	.align		4
.L_57:
        /*0074*/ 	.byte	0x04, 0x36
        /*0076*/ 	.short	(.L_59 - .L_58)
.L_58:
        /*0078*/ 	.word	0x00000008
.L_59:


//--------------------- .nv.callgraph             --------------------------
	.section	.nv.callgraph,"",@"SHT_CUDA_CALLGRAPH"
	.align	4
	.sectionentsize	8
	.align		4
        /*0000*/ 	.word	0x00000000
	.align		4
        /*0004*/ 	.word	0xffffffff
	.align		4
        /*0008*/ 	.word	0x00000000
	.align		4
        /*000c*/ 	.word	0xfffffffe
	.align		4
        /*0010*/ 	.word	0x00000000
	.align		4
        /*0014*/ 	.word	0xfffffffd
	.align		4
        /*0018*/ 	.word	0x00000000
	.align		4
        /*001c*/ 	.word	0xfffffffc


//--------------------- .text._Z13addPartialSumPffi --------------------------
	.section	.text._Z13addPartialSumPffi,"ax",@progbits
	.align	128
.text._Z13addPartialSumPffi:
        .type           _Z13addPartialSumPffi,@function
        .size           _Z13addPartialSumPffi,(.L_x_15 - _Z13addPartialSumPffi)
        .other          _Z13addPartialSumPffi,@"STO_CUDA_ENTRY STV_DEFAULT"
_Z13addPartialSumPffi:
[----:B------:R-:W-:Y:S01]  /*0000*/  LDC R1, c[0x0][0x37c] ;  /* 0x0000df00ff017b82 */ /* 0x000fe20000000800 */
[----:B------:R-:W0:Y:S07]  /*0010*/  S2R R5, SR_TID.X ;  /* 0x0000000000057919 */ /* 0x000e2e0000002100 */
[----:B------:R-:W0:Y:S01]  /*0020*/  S2UR UR4, SR_CTAID.X ;  /* 0x00000000000479c3 */ /* 0x000e220000002500 */
[----:B------:R-:W1:Y:S07]  /*0030*/  LDCU UR5, c[0x0][0x38c] ;  /* 0x00007180ff0577ac */ /* 0x000e6e0008000800 */
[----:B------:R-:W0:Y:S02]  /*0040*/  LDC R0, c[0x0][0x360] ;  /* 0x0000d800ff007b82 */ /* 0x000e240000000800 */
[----:B0-----:R-:W-:-:S05]  /*0050*/  IMAD R5, R0, UR4, R5 ;  /* 0x0000000400057c24 */ /* 0x001fca000f8e0205 */
[----:B-1----:R-:W-:-:S13]  /*0060*/  ISETP.GE.AND P0, PT, R5, UR5, PT ;  /* 0x0000000505007c0c */ /* 0x002fda000bf06270 */
[----:B------:R-:W-:Y:S05]  /*0070*/  @P0 EXIT ;  /* 0x000000000000094d */ /* 0x000fea0003800000 */
[----:B------:R-:W0:Y:S01]  /*0080*/  LDC.64 R2, c[0x0][0x380] ;  /* 0x0000e000ff027b82 */ /* 0x000e220000000a00 */
[----:B------:R-:W1:Y:S01]  /*0090*/  LDCU.64 UR4, c[0x0][0x358] ;  /* 0x00006b00ff0477ac */ /* 0x000e620008000a00 */
[----:B------:R-:W2:Y:S01]  /*00a0*/  LDCU UR6, c[0x0][0x388] ;  /* 0x00007100ff0677ac */ /* 0x000ea20008000800 */
[----:B0-----:R-:W-:-:S05]  /*00b0*/  IMAD.WIDE R2, R5, 0x4, R2 ;  /* 0x0000000405027825 */ /* 0x001fca00078e0202 */
[----:B-1----:R-:W2:Y:S02]  /*00c0*/  LDG.E R0, desc[UR4][R2.64] ;  /* 0x0000000402007981 */ /* 0x002ea4000c1e1900 */
[----:B--2---:R-:W-:-:S05]  /*00d0*/  FADD R5, R0, UR6 ;  /* 0x0000000600057e21 */ /* 0x004fca0008000000 */
[----:B------:R-:W-:Y:S01]  /*00e0*/  STG.E desc[UR4][R2.64], R5 ;  /* 0x0000000502007986 */ /* 0x000fe2000c101904 */
[----:B------:R-:W-:Y:S05]  /*00f0*/  EXIT ;  /* 0x000000000000794d */ /* 0x000fea0003800000 */
.L_x_0:
[----:B------:R-:W-:-:S00]  /*0100*/  BRA `(.L_x_0) ;  /* 0xfffffffc00fc7947 */ /* 0x000fc0000383ffff */
[----:B------:R-:W-:-:S00]  /*0110*/  NOP ;  /* 0x0000000000007918 */ /* 0x000fc00000000000 */
        /* <DEDUP_REMOVED lines=14> */
.L_x_15:


//--------------------- .text._Z10addPreSumsPfS_  --------------------------
	.section	.text._Z10addPreSumsPfS_,"ax",@progbits
	.align	128
.text._Z10addPreSumsPfS_:
        .type           _Z10addPreSumsPfS_,@function
        .size           _Z10addPreSumsPfS_,(.L_x_16 - _Z10addPreSumsPfS_)
        .other          _Z10addPreSumsPfS_,@"STO_CUDA_ENTRY STV_DEFAULT"
_Z10addPreSumsPfS_:
[----:B------:R-:W-:Y:S01]  /*0000*/  LDC R1, c[0x0][0x37c] ;  /* 0x0000df00ff017b82 */ /* 0x000fe20000000800 */
[----:B------:R-:W0:Y:S07]  /*0010*/  S2R R7, SR_TID.X ;  /* 0x0000000000077919 */ /* 0x000e2e0000002100 */
[----:B------:R-:W0:Y:S01]  /*0020*/  LDC R0, c[0x0][0x360] ;  /* 0x0000d800ff007b82 */ /* 0x000e220000000800 */
[----:B------:R-:W1:Y:S07]  /*0030*/  LDCU.64 UR8, c[0x0][0x358] ;  /* 0x00006b00ff0877ac */ /* 0x000e6e0008000a00 */
[----:B------:R-:W2:Y:S08]  /*0040*/  S2UR UR6, SR_CTAID.X ;  /* 0x00000000000679c3 */ /* 0x000eb00000002500 */
[----:B------:R-:W3:Y:S01]  /*0050*/  LDC.64 R10, c[0x0][0x380] ;  /* 0x0000e000ff0a7b82 */ /* 0x000ee20000000a00 */
[----:B0-----:R-:W-:-:S05]  /*0060*/  IADD3 R3, PT, PT, R7, R0, RZ ;  /* 0x0000000007037210 */ /* 0x001fca0007ffe0ff */
[----:B--2---:R-:W-:-:S04]  /*0070*/  IMAD R3, R0, UR6, R3 ;  /* 0x0000000600037c24 */ /* 0x004fc8000f8e0203 */
[----:B---3--:R-:W-:-:S05]  /*0080*/  IMAD.WIDE R10, R3, 0x4, R10 ;  /* 0x00000004030a7825 */ /* 0x008fca00078e020a */
[----:B-1----:R-:W2:Y:S01]  /*0090*/  LDG.E R4, desc[UR8][R10.64] ;  /* 0x000000080a047981 */ /* 0x002ea2000c1e1900 */
[----:B------:R-:W0:Y:S01]  /*00a0*/  S2UR UR5, SR_CgaCtaId ;  /* 0x00000000000579c3 */ /* 0x000e220000008800 */
[----:B------:R-:W-:Y:S01]  /*00b0*/  UMOV UR4, 0x400 ;  /* 0x0000040000047882 */ /* 0x000fe20000000000 */
[----:B------:R-:W-:Y:S01]  /*00c0*/  UISETP.GE.U32.AND UP0, UPT, UR6, 0x3, UPT ;  /* 0x000000030600788c */ /* 0x000fe2000bf06070 */
[----:B------:R-:W-:Y:S01]  /*00d0*/  HFMA2 R3, -RZ, RZ, 0, 0 ;  /* 0x00000000ff037431 */ /* 0x000fe200000001ff */
[----:B0-----:R-:W-:-:S06]  /*00e0*/  ULEA UR4, UR5, UR4, 0x18 ;  /* 0x0000000405047291 */ /* 0x001fcc000f8ec0ff */
[----:B------:R-:W-:Y:S01]  /*00f0*/  LEA R2, R7, UR4, 0x3 ;  /* 0x0000000407027c11 */ /* 0x000fe2000f8e18ff */
[----:B------:R-:W-:-:S04]  /*0100*/  UIADD3 UR4, UPT, UPT, UR6, 0x1, URZ ;  /* 0x0000000106047890 */ /* 0x000fc8000fffe0ff */
[----:B------:R-:W-:Y:S01]  /*0110*/  ULOP3.LUT UR5, UR4, 0x3, URZ, 0xc0, !UPT ;  /* 0x0000000304057892 */ /* 0x000fe2000f8ec0ff */
[----:B--2---:R-:W0:Y:S02]  /*0120*/  F2F.F64.F32 R4, R4 ;  /* 0x0000000400047310 */ /* 0x004e240000201800 */
[----:B0-----:R0:W-:Y:S01]  /*0130*/  STS.64 [R2], R4 ;  /* 0x0000000402007388 */ /* 0x0011e20000000a00 */
[----:B------:R-:W-:Y:S08]  /*0140*/  BRA.U !UP0, `(.L_x_1) ;  /* 0x0000000d08fc7547 */ /* 0x000ff0000b800000 */
[----:B------:R-:W1:Y:S01]  /*0150*/  LDC.64 R12, c[0x0][0x388] ;  /* 0x0000e200ff0c7b82 */ /* 0x000e620000000a00 */
[----:B------:R-:W-:Y:S01]  /*0160*/  ULOP3.LUT UR4, UR4, 0x7ffffffc, URZ, 0xc0, !UPT ;  /* 0x7ffffffc04047892 */ /* 0x000fe2000f8ec0ff */
[C---:B0-----:R-:W-:Y:S01]  /*0170*/  IMAD.SHL.U32 R4, R0.reuse, 0x4, RZ ;  /* 0x0000000400047824 */ /* 0x041fe200078e00ff */
[C---:B------:R-:W-:Y:S01]  /*0180*/  SHF.L.U32 R7, R0.reuse, 0x1, RZ ;  /* 0x0000000100077819 */ /* 0x040fe200000006ff */
[----:B------:R-:W-:Y:S01]  /*0190*/  IMAD R23, R0, 0x3, RZ ;  /* 0x0000000300177824 */ /* 0x000fe200078e02ff */
[----:B------:R-:W-:Y:S01]  /*01a0*/  UIADD3 UR6, UPT, UPT, -UR4, URZ, URZ ;  /* 0x000000ff04067290 */ /* 0x000fe2000fffe1ff */
[----:B------:R-:W-:Y:S01]  /*01b0*/  MOV R5, R0 ;  /* 0x0000000000057202 */ /* 0x000fe20000000f00 */
[----:B------:R-:W-:Y:S01]  /*01c0*/  IMAD.MOV.U32 R25, RZ, RZ, R4 ;  /* 0x000000ffff197224 */ /* 0x000fe200078e0004 */
[----:B------:R-:W-:Y:S01]  /*01d0*/  MOV R3, UR4 ;  /* 0x0000000400037c02 */ /* 0x000fe20008000f00 */
[----:B------:R-:W-:-:S09]  /*01e0*/  UISETP.GE.AND UP0, UPT, UR6, URZ, UPT ;  /* 0x000000ff0600728c */ /* 0x000fd2000bf06270 */
[----:B------:R-:W-:Y:S05]  /*01f0*/  BRA.U UP0, `(.L_x_2) ;  /* 0x0000000d00447547 */ /* 0x000fea000b800000 */
[----:B------:R-:W-:Y:S02]  /*0200*/  UIADD3 UR4, UPT, UPT, -UR6, URZ, URZ ;  /* 0x000000ff06047290 */ /* 0x000fe4000fffe1ff */
[----:B------:R-:W-:Y:S02]  /*0210*/  UPLOP3.LUT UP0, UPT, UPT, UPT, UPT, 0x80, 0x8 ;  /* 0x000000000008789c */ /* 0x000fe40003f0f070 */
[----:B------:R-:W-:-:S09]  /*0220*/  UISETP.GT.AND UP1, UPT, UR4, 0xc, UPT ;  /* 0x0000000c0400788c */ /* 0x000fd2000bf24270 */
[----:B------:R-:W-:Y:S05]  /*0230*/  BRA.U !UP1, `(.L_x_3) ;  /* 0x0000000909147547 */ /* 0x000fea000b800000 */
[----:B------:R-:W0:Y:S01]  /*0240*/  LDC.64 R14, c[0x0][0x388] ;  /* 0x0000e200ff0e7b82 */ /* 0x000e220000000a00 */
[----:B------:R-:W-:-:S11]  /*0250*/  UPLOP3.LUT UP0, UPT, UPT, UPT, UPT, 0x40, 0x4 ;  /* 0x000000000004789c */ /* 0x000fd60003f0e870 */
.L_x_4:
[----:B------:R-:W-:-:S05]  /*0260*/  IADD3 R9, PT, PT, R5, -0x1, RZ ;  /* 0xffffffff05097810 */ /* 0x000fca0007ffe0ff */
[----:B0-----:R-:W-:-:S06]  /*0270*/  IMAD.WIDE.U32 R8, R9, 0x4, R14 ;  /* 0x0000000409087825 */ /* 0x001fcc00078e000e */
[----:B--2---:R-:W2:Y:S01]  /*0280*/  LDG.E R8, desc[UR8][R8.64] ;  /* 0x0000000808087981 */ /* 0x004ea2000c1e1900 */
[----:B------:R-:W-:-:S05]  /*0290*/  IADD3 R19, PT, PT, R7, -0x1, RZ ;  /* 0xffffffff07137810 */ /* 0x000fca0007ffe0ff */
[----:B------:R-:W-:-:S05]  /*02a0*/  IMAD.WIDE.U32 R18, R19, 0x4, R14 ;  /* 0x0000000413127825 */ /* 0x000fca00078e000e */
[----:B------:R-:W3:Y:S01]  /*02b0*/  LDG.E R29, desc[UR8][R18.64] ;  /* 0x00000008121d7981 */ /* 0x000ee2000c1e1900 */
[----:B------:R-:W-:-:S04]  /*02c0*/  VIADD R17, R23, 0xffffffff ;  /* 0xffffffff17117836 */ /* 0x000fc80000000000 */
[----:B------:R-:W-:-:S05]  /*02d0*/  IMAD.WIDE.U32 R16, R17, 0x4, R14 ;  /* 0x0000000411107825 */ /* 0x000fca00078e000e */
[----:B------:R0:W4:Y:S01]  /*02e0*/  LDG.E R28, desc[UR8][R16.64] ;  /* 0x00000008101c7981 */ /* 0x000122000c1e1900 */
[----:B------:R-:W-:-:S05]  /*02f0*/  IADD3 R27, PT, PT, R25, -0x1, RZ ;  /* 0xffffffff191b7810 */ /* 0x000fca0007ffe0ff */
[----:B------:R-:W-:-:S05]  /*0300*/  IMAD.WIDE.U32 R26, R27, 0x4, R14 ;  /* 0x000000041b1a7825 */ /* 0x000fca00078e000e */
[----:B------:R-:W5:Y:S01]  /*0310*/  LDG.E R24, desc[UR8][R26.64] ;  /* 0x000000081a187981 */ /* 0x000f62000c1e1900 */
[----:B0-----:R-:W-:-:S04]  /*0320*/  IADD3 R17, PT, PT, R4, R5, RZ ;  /* 0x0000000504117210 */ /* 0x001fc80007ffe0ff */
[----:B------:R-:W-:-:S05]  /*0330*/  IADD3 R21, PT, PT, R17, -0x1, RZ ;  /* 0xffffffff11157810 */ /* 0x000fca0007ffe0ff */
[----:B------:R-:W-:-:S05]  /*0340*/  IMAD.WIDE.U32 R20, R21, 0x4, R14 ;  /* 0x0000000415147825 */ /* 0x000fca00078e000e */
[----:B------:R0:W5:Y:S01]  /*0350*/  LDG.E R5, desc[UR8][R20.64] ;  /* 0x0000000814057981 */ /* 0x000162000c1e1900 */
[----:B------:R-:W-:-:S05]  /*0360*/  IMAD.IADD R19, R4, 0x1, R7 ;  /* 0x0000000104137824 */ /* 0x000fca00078e0207 */
[----:B------:R-:W-:-:S05]  /*0370*/  IADD3 R7, PT, PT, R19, -0x1, RZ ;  /* 0xffffffff13077810 */ /* 0x000fca0007ffe0ff */
[----:B0-----:R-:W-:Y:S01]  /*0380*/  IMAD.WIDE.U32 R20, R7, 0x4, R14 ;  /* 0x0000000407147825 */ /* 0x001fe200078e000e */
[----:B------:R-:W-:Y:S01]  /*0390*/  IADD3 R23, PT, PT, R4, R23, RZ ;  /* 0x0000001704177210 */ /* 0x000fe20007ffe0ff */
[----:B------:R-:W0:Y:S04]  /*03a0*/  LDS.64 R6, [R2] ;  /* 0x0000000002067984 */ /* 0x000e280000000a00 */
[----:B------:R1:W5:Y:S01]  /*03b0*/  LDG.E R18, desc[UR8][R20.64] ;  /* 0x0000000814127981 */ /* 0x000362000c1e1900 */
[----:B------:R-:W-:-:S05]  /*03c0*/  IADD3 R27, PT, PT, R23, -0x1, RZ ;  /* 0xffffffff171b7810 */ /* 0x000fca0007ffe0ff */
[----:B------:R-:W-:-:S05]  /*03d0*/  IMAD.WIDE.U32 R26, R27, 0x4, R14 ;  /* 0x000000041b1a7825 */ /* 0x000fca00078e000e */
[----:B------:R0:W5:Y:S01]  /*03e0*/  LDG.E R16, desc[UR8][R26.64] ;  /* 0x000000081a107981 */ /* 0x000162000c1e1900 */
[----:B------:R-:W-:-:S05]  /*03f0*/  IMAD.IADD R25, R4, 0x1, R25 ;  /* 0x0000000104197824 */ /* 0x000fca00078e0219 */
[----:B-1----:R-:W-:-:S05]  /*0400*/  IADD3 R21, PT, PT, R25, -0x1, RZ ;  /* 0xffffffff19157810 */ /* 0x002fca0007ffe0ff */
[----:B------:R-:W-:-:S05]  /*0410*/  IMAD.WIDE.U32 R20, R21, 0x4, R14 ;  /* 0x0000000415147825 */ /* 0x000fca00078e000e */
[----:B------:R1:W5:Y:S01]  /*0420*/  LDG.E R22, desc[UR8][R20.64] ;  /* 0x0000000814167981 */ /* 0x000362000c1e1900 */
[C---:B------:R-:W-:Y:S01]  /*0430*/  IADD3 R17, PT, PT, R4.reuse, R17, RZ ;  /* 0x0000001104117210 */ /* 0x040fe20007ffe0ff */
[C---:B------:R-:W-:Y:S01]  /*0440*/  IMAD.IADD R19, R4.reuse, 0x1, R19 ;  /* 0x0000000104137824 */ /* 0x040fe200078e0213 */
[----:B------:R-:W-:Y:S01]  /*0450*/  IADD3 R23, PT, PT, R4, R23, RZ ;  /* 0x0000001704177210 */ /* 0x000fe20007ffe0ff */
[----:B--2---:R-:W0:Y:S02]  /*0460*/  F2F.F64.F32 R8, R8 ;  /* 0x0000000800087310 */ /* 0x004e240000201800 */
[----:B0-----:R-:W-:-:S07]  /*0470*/  DADD R26, R8, R6 ;  /* 0x00000000081a7229 */ /* 0x001fce0000000006 */
[----:B------:R0:W-:Y:S04]  /*0480*/  STS.64 [R2], R26 ;  /* 0x0000001a02007388 */ /* 0x0001e80000000a00 */
[----:B------:R-:W1:Y:S01]  /*0490*/  LDS.64 R6, [R2] ;  /* 0x0000000002067984 */ /* 0x000e620000000a00 */
[----:B---3--:R2:W1:Y:S01]  /*04a0*/  F2F.F64.F32 R8, R29 ;  /* 0x0000001d00087310 */ /* 0x0084620000201800 */
[----:B0-----:R-:W-:-:S05]  /*04b0*/  IADD3 R27, PT, PT, R17, -0x1, RZ ;  /* 0xffffffff111b7810 */ /* 0x001fca0007ffe0ff */
[----:B------:R-:W-:-:S05]  /*04c0*/  IMAD.WIDE.U32 R26, R27, 0x4, R14 ;  /* 0x000000041b1a7825 */ /* 0x000fca00078e000e */
[----:B--2---:R0:W2:Y:S01]  /*04d0*/  LDG.E R29, desc[UR8][R26.64] ;  /* 0x000000081a1d7981 */ /* 0x0040a2000c1e1900 */
[----:B-1----:R-:W-:-:S07]  /*04e0*/  DADD R20, R8, R6 ;  /* 0x0000000008147229 */ /* 0x002fce0000000006 */
[----:B------:R1:W-:Y:S04]  /*04f0*/  STS.64 [R2], R20 ;  /* 0x0000001402007388 */ /* 0x0003e80000000a00 */
[----:B------:R-:W0:Y:S01]  /*0500*/  LDS.64 R6, [R2] ;  /* 0x0000000002067984 */ /* 0x000e220000000a00 */
[----:B----4-:R3:W0:Y:S01]  /*0510*/  F2F.F64.F32 R8, R28 ;  /* 0x0000001c00087310 */ /* 0x0106220000201800 */
[----:B-1----:R-:W-:-:S05]  /*0520*/  IADD3 R21, PT, PT, R19, -0x1, RZ ;  /* 0xffffffff13157810 */ /* 0x002fca0007ffe0ff */
[----:B------:R-:W-:-:S05]  /*0530*/  IMAD.WIDE.U32 R20, R21, 0x4, R14 ;  /* 0x0000000415147825 */ /* 0x000fca00078e000e */
[----:B---3--:R1:W3:Y:S01]  /*0540*/  LDG.E R28, desc[UR8][R20.64] ;  /* 0x00000008141c7981 */ /* 0x0082e2000c1e1900 */
[----:B0-----:R-:W-:-:S07]  /*0550*/  DADD R26, R8, R6 ;  /* 0x00000000081a7229 */ /* 0x001fce0000000006 */
[----:B------:R0:W-:Y:S04]  /*0560*/  STS.64 [R2], R26 ;  /* 0x0000001a02007388 */ /* 0x0001e80000000a00 */
[----:B------:R-:W1:Y:S01]  /*0570*/  LDS.64 R6, [R2] ;  /* 0x0000000002067984 */ /* 0x000e620000000a00 */
[----:B-----5:R4:W1:Y:S01]  /*0580*/  F2F.F64.F32 R8, R24 ;  /* 0x0000001800087310 */ /* 0x0208620000201800 */
[----:B0-----:R-:W-:-:S05]  /*0590*/  IADD3 R27, PT, PT, R23, -0x1, RZ ;  /* 0xffffffff171b7810 */ /* 0x001fca0007ffe0ff */
[----:B------:R-:W-:-:S05]  /*05a0*/  IMAD.WIDE.U32 R26, R27, 0x4, R14 ;  /* 0x000000041b1a7825 */ /* 0x000fca00078e000e */
[----:B----4-:R0:W4:Y:S01]  /*05b0*/  LDG.E R24, desc[UR8][R26.64] ;  /* 0x000000081a187981 */ /* 0x010122000c1e1900 */
[----:B-1----:R-:W-:-:S07]  /*05c0*/  DADD R20, R8, R6 ;  /* 0x0000000008147229 */ /* 0x002fce0000000006 */
[----:B------:R1:W-:Y:S04]  /*05d0*/  STS.64 [R2], R20 ;  /* 0x0000001402007388 */ /* 0x0003e80000000a00 */
[----:B------:R-:W0:Y:S01]  /*05e0*/  LDS.64 R6, [R2] ;  /* 0x0000000002067984 */ /* 0x000e220000000a00 */
[----:B------:R5:W0:Y:S01]  /*05f0*/  F2F.F64.F32 R8, R5 ;  /* 0x0000000500087310 */ /* 0x000a220000201800 */
[----:B------:R-:W-:-:S05]  /*0600*/  IMAD.IADD R25, R4, 0x1, R25 ;  /* 0x0000000104197824 */ /* 0x000fca00078e0219 */
[----:B-1----:R-:W-:-:S05]  /*0610*/  IADD3 R21, PT, PT, R25, -0x1, RZ ;  /* 0xffffffff19157810 */ /* 0x002fca0007ffe0ff */
[----:B------:R-:W-:-:S05]  /*0620*/  IMAD.WIDE.U32 R20, R21, 0x4, R14 ;  /* 0x0000000415147825 */ /* 0x000fca00078e000e */
[----:B-----5:R1:W5:Y:S01]  /*0630*/  LDG.E R5, desc[UR8][R20.64] ;  /* 0x0000000814057981 */ /* 0x020362000c1e1900 */
[----:B0-----:R-:W-:-:S07]  /*0640*/  DADD R26, R8, R6 ;  /* 0x00000000081a7229 */ /* 0x001fce0000000006 */
[----:B------:R-:W-:Y:S04]  /*0650*/  STS.64 [R2], R26 ;  /* 0x0000001a02007388 */ /* 0x000fe80000000a00 */
[----:B------:R-:W1:Y:S01]  /*0660*/  LDS.64 R6, [R2] ;  /* 0x0000000002067984 */ /* 0x000e620000000a00 */
[----:B------:R-:W1:Y:S02]  /*0670*/  F2F.F64.F32 R8, R18 ;  /* 0x0000001200087310 */ /* 0x000e640000201800 */
[----:B-1----:R-:W-:Y:S01]  /*0680*/  DADD R20, R8, R6 ;  /* 0x0000000008147229 */ /* 0x002fe20000000006 */
[----:B------:R-:W-:-:S06]  /*0690*/  IADD3 R7, PT, PT, R4, R17, RZ ;  /* 0x0000001104077210 */ /* 0x000fcc0007ffe0ff */
[----:B------:R-:W-:Y:S04]  /*06a0*/  STS.64 [R2], R20 ;  /* 0x0000001402007388 */ /* 0x000fe80000000a00 */
[----:B------:R-:W0:Y:S01]  /*06b0*/  LDS.64 R8, [R2] ;  /* 0x0000000002087984 */ /* 0x000e220000000a00 */
[----:B------:R-:W-:-:S05]  /*06c0*/  IADD3 R27, PT, PT, R7, -0x1, RZ ;  /* 0xffffffff071b7810 */ /* 0x000fca0007ffe0ff */
[----:B------:R-:W-:-:S05]  /*06d0*/  IMAD.WIDE.U32 R26, R27, 0x4, R14 ;  /* 0x000000041b1a7825 */ /* 0x000fca00078e000e */
[----:B------:R0:W5:Y:S01]  /*06e0*/  LDG.E R6, desc[UR8][R26.64] ;  /* 0x000000081a067981 */ /* 0x000162000c1e1900 */
[----:B------:R-:W0:Y:S02]  /*06f0*/  F2F.F64.F32 R16, R16 ;  /* 0x0000001000107310 */ /* 0x000e240000201800 */
[----:B0-----:R-:W-:Y:S01]  /*0700*/  DADD R26, R16, R8 ;  /* 0x00000000101a7229 */ /* 0x001fe20000000008 */
[----:B------:R-:W-:-:S06]  /*0710*/  IMAD.IADD R9, R4, 0x1, R19 ;  /* 0x0000000104097824 */ /* 0x000fcc00078e0213 */
[----:B------:R0:W-:Y:S04]  /*0720*/  STS.64 [R2], R26 ;  /* 0x0000001a02007388 */ /* 0x0001e80000000a00 */
[----:B------:R-:W1:Y:S01]  /*0730*/  LDS.64 R16, [R2] ;  /* 0x0000000002107984 */ /* 0x000e620000000a00 */
[----:B------:R-:W-:-:S05]  /*0740*/  IADD3 R21, PT, PT, R9, -0x1, RZ ;  /* 0xffffffff09157810 */ /* 0x000fca0007ffe0ff */
[----:B------:R-:W-:-:S05]  /*0750*/  IMAD.WIDE.U32 R20, R21, 0x4, R14 ;  /* 0x0000000415147825 */ /* 0x000fca00078e000e */
[----:B------:R2:W5:Y:S01]  /*0760*/  LDG.E R8, desc[UR8][R20.64] ;  /* 0x0000000814087981 */ /* 0x000562000c1e1900 */
[----:B------:R2:W1:Y:S01]  /*0770*/  F2F.F64.F32 R18, R22 ;  /* 0x0000001600127310 */ /* 0x0004620000201800 */
[----:B------:R-:W-:-:S04]  /*0780*/  IADD3 R23, PT, PT, R4, R23, RZ ;  /* 0x0000001704177210 */ /* 0x000fc80007ffe0ff */
[----:B0-----:R-:W-:-:S05]  /*0790*/  IADD3 R27, PT, PT, R23, -0x1, RZ ;  /* 0xffffffff171b7810 */ /* 0x001fca0007ffe0ff */
[----:B--2---:R-:W-:-:S05]  /*07a0*/  IMAD.WIDE.U32 R20, R27, 0x4, R14 ;  /* 0x000000041b147825 */ /* 0x004fca00078e000e */
[----:B------:R3:W2:Y:S01]  /*07b0*/  LDG.E R22, desc[UR8][R20.64] ;  /* 0x0000000814167981 */ /* 0x0006a2000c1e1900 */
[----:B-1----:R-:W-:-:S07]  /*07c0*/  DADD R18, R18, R16 ;  /* 0x0000000012127229 */ /* 0x002fce0000000010 */
[----:B------:R0:W-:Y:S04]  /*07d0*/  STS.64 [R2], R18 ;  /* 0x0000001202007388 */ /* 0x0001e80000000a00 */
[----:B------:R-:W1:Y:S01]  /*07e0*/  LDS.64 R16, [R2] ;  /* 0x0000000002107984 */ /* 0x000e620000000a00 */
[----:B0-----:R-:W1:Y:S01]  /*07f0*/  F2F.F64.F32 R18, R29 ;  /* 0x0000001d00127310 */ /* 0x001e620000201800 */
[----:B------:R-:W-:Y:S01]  /*0800*/  IMAD.IADD R25, R4, 0x1, R25 ;  /* 0x0000000104197824 */ /* 0x000fe200078e0219 */
[----:B-1----:R-:W-:-:S04]  /*0810*/  DADD R26, R18, R16 ;  /* 0x00000000121a7229 */ /* 0x002fc80000000010 */
[----:B------:R-:W-:-:S03]  /*0820*/  IADD3 R19, PT, PT, R25, -0x1, RZ ;  /* 0xffffffff19137810 */ /* 0x000fc60007ffe0ff */
[----:B------:R-:W-:Y:S04]  /*0830*/  STS.64 [R2], R26 ;  /* 0x0000001a02007388 */ /* 0x000fe80000000a00 */
[----:B------:R-:W0:Y:S01]  /*0840*/  LDS.64 R16, [R2] ;  /* 0x0000000002107984 */ /* 0x000e220000000a00 */
[----:B------:R-:W-:-:S06]  /*0850*/  IMAD.WIDE.U32 R18, R19, 0x4, R14 ;  /* 0x0000000413127825 */ /* 0x000fcc00078e000e */
[----:B------:R-:W2:Y:S01]  /*0860*/  LDG.E R18, desc[UR8][R18.64] ;  /* 0x0000000812127981 */ /* 0x000ea2000c1e1900 */
[----:B---3--:R-:W0:Y:S02]  /*0870*/  F2F.F64.F32 R20, R28 ;  /* 0x0000001c00147310 */ /* 0x008e240000201800 */
[----:B0-----:R-:W-:-:S07]  /*0880*/  DADD R26, R20, R16 ;  /* 0x00000000141a7229 */ /* 0x001fce0000000010 */
[----:B------:R-:W-:Y:S04]  /*0890*/  STS.64 [R2], R26 ;  /* 0x0000001a02007388 */ /* 0x000fe80000000a00 */
[----:B------:R-:W0:Y:S01]  /*08a0*/  LDS.64 R16, [R2] ;  /* 0x0000000002107984 */ /* 0x000e220000000a00 */
[----:B----4-:R-:W0:Y:S02]  /*08b0*/  F2F.F64.F32 R20, R24 ;  /* 0x0000001800147310 */ /* 0x010e240000201800 */
[----:B0-----:R-:W-:-:S07]  /*08c0*/  DADD R28, R20, R16 ;  /* 0x00000000141c7229 */ /* 0x001fce0000000010 */
[----:B------:R-:W-:Y:S04]  /*08d0*/  STS.64 [R2], R28 ;  /* 0x0000001c02007388 */ /* 0x000fe80000000a00 */
[----:B------:R-:W0:Y:S01]  /*08e0*/  LDS.64 R16, [R2] ;  /* 0x0000000002107984 */ /* 0x000e220000000a00 */
[----:B-----5:R-:W0:Y:S02]  /*08f0*/  F2F.F64.F32 R20, R5 ;  /* 0x0000000500147310 */ /* 0x020e240000201800 */
[----:B0-----:R-:W-:-:S07]  /*0900*/  DADD R16, R20, R16 ;  /* 0x0000000014107229 */ /* 0x001fce0000000010 */
[----:B------:R-:W-:Y:S04]  /*0910*/  STS.64 [R2], R16 ;  /* 0x0000001002007388 */ /* 0x000fe80000000a00 */
[----:B------:R-:W0:Y:S01]  /*0920*/  LDS.64 R16, [R2] ;  /* 0x0000000002107984 */ /* 0x000e220000000a00 */
[----:B------:R-:W0:Y:S02]  /*0930*/  F2F.F64.F32 R20, R6 ;  /* 0x0000000600147310 */ /* 0x000e240000201800 */
[----:B0-----:R-:W-:-:S07]  /*0940*/  DADD R16, R20, R16 ;  /* 0x0000000014107229 */ /* 0x001fce0000000010 */
[----:B------:R-:W-:Y:S04]  /*0950*/  STS.64 [R2], R16 ;  /* 0x0000001002007388 */ /* 0x000fe80000000a00 */
[----:B------:R-:W0:Y:S01]  /*0960*/  LDS.64 R20, [R2] ;  /* 0x0000000002147984 */ /* 0x000e220000000a00 */
[----:B------:R-:W0:Y:S02]  /*0970*/  F2F.F64.F32 R26, R8 ;  /* 0x00000008001a7310 */ /* 0x000e240000201800 */
[----:B0-----:R-:W-:-:S07]  /*0980*/  DADD R26, R26, R20 ;  /* 0x000000001a1a7229 */ /* 0x001fce0000000014 */
[----:B------:R-:W-:Y:S04]  /*0990*/  STS.64 [R2], R26 ;  /* 0x0000001a02007388 */ /* 0x000fe80000000a00 */
[----:B------:R-:W0:Y:S01]  /*09a0*/  LDS.64 R20, [R2] ;  /* 0x0000000002147984 */ /* 0x000e220000000a00 */
[----:B--2---:R-:W0:Y:S02]  /*09b0*/  F2F.F64.F32 R28, R22 ;  /* 0x00000016001c7310 */ /* 0x004e240000201800 */
[----:B0-----:R-:W-:-:S07]  /*09c0*/  DADD R20, R28, R20 ;  /* 0x000000001c147229 */ /* 0x001fce0000000014 */
[----:B------:R-:W-:Y:S04]  /*09d0*/  STS.64 [R2], R20 ;  /* 0x0000001402007388 */ /* 0x000fe80000000a00 */
[----:B------:R-:W0:Y:S01]  /*09e0*/  LDS.64 R28, [R2] ;  /* 0x00000000021c7984 */ /* 0x000e220000000a00 */
[----:B------:R-:W0:Y:S01]  /*09f0*/  F2F.F64.F32 R18, R18 ;  /* 0x0000001200127310 */ /* 0x000e220000201800 */
[----:B------:R-:W-:-:S04]  /*0a00*/  UIADD3 UR6, UPT, UPT, UR6, 0x10, URZ ;  /* 0x0000001006067890 */ /* 0x000fc8000fffe0ff */
[----:B------:R-:W-:Y:S01]  /*0a10*/  UISETP.GE.AND UP1, UPT, UR6, -0xc, UPT ;  /* 0xfffffff40600788c */ /* 0x000fe2000bf26270 */
[C---:B------:R-:W-:Y:S01]  /*0a20*/  IADD3 R5, PT, PT, R4.reuse, R7, RZ ;  /* 0x0000000704057210 */ /* 0x040fe20007ffe0ff */
[C---:B------:R-:W-:Y:S01]  /*0a30*/  IMAD.IADD R23, R4.reuse, 0x1, R23 ;  /* 0x0000000104177824 */ /* 0x040fe200078e0217 */
[C---:B------:R-:W-:Y:S02]  /*0a40*/  IADD3 R7, PT, PT, R4.reuse, R9, RZ ;  /* 0x0000000904077210 */ /* 0x040fe40007ffe0ff */
[----:B------:R-:W-:Y:S01]  /*0a50*/  IADD3 R25, PT, PT, R4, R25, RZ ;  /* 0x0000001904197210 */ /* 0x000fe20007ffe0ff */
[----:B0-----:R-:W-:-:S07]  /*0a60*/  DADD R28, R18, R28 ;  /* 0x00000000121c7229 */ /* 0x001fce000000001c */
[----:B------:R2:W-:Y:S01]  /*0a70*/  STS.64 [R2], R28 ;  /* 0x0000001c02007388 */ /* 0x0005e20000000a00 */
[----:B------:R-:W-:Y:S05]  /*0a80*/  BRA.U !UP1, `(.L_x_4) ;  /* 0xfffffff509f47547 */ /* 0x000fea000b83ffff */
.L_x_3:
[----:B------:R-:W-:-:S04]  /*0a90*/  UIADD3 UR4, UPT, UPT, -UR6, URZ, URZ ;  /* 0x000000ff06047290 */ /* 0x000fc8000fffe1ff */
[----:B------:R-:W-:-:S09]  /*0aa0*/  UISETP.GT.AND UP1, UPT, UR4, 0x4, UPT ;  /* 0x000000040400788c */ /* 0x000fd2000bf24270 */
[----:B------:R-:W-:Y:S05]  /*0ab0*/  BRA.U !UP1, `(.L_x_5) ;  /* 0x00000005090c7547 */ /* 0x000fea000b800000 */
[----:B------:R-:W0:Y:S01]  /*0ac0*/  LDC.64 R14, c[0x0][0x388] ;  /* 0x0000e200ff0e7b82 */ /* 0x000e220000000a00 */
[----:B--2---:R-:W-:-:S05]  /*0ad0*/  IADD3 R29, PT, PT, R5, -0x1, RZ ;  /* 0xffffffff051d7810 */ /* 0x004fca0007ffe0ff */
[----:B0-----:R-:W-:-:S06]  /*0ae0*/  IMAD.WIDE.U32 R28, R29, 0x4, R14 ;  /* 0x000000041d1c7825 */ /* 0x001fcc00078e000e */
[----:B------:R-:W2:Y:S01]  /*0af0*/  LDG.E R28, desc[UR8][R28.64] ;  /* 0x000000081c1c7981 */ /* 0x000ea2000c1e1900 */
[----:B------:R-:W-:-:S05]  /*0b00*/  IADD3 R17, PT, PT, R7, -0x1, RZ ;  /* 0xffffffff07117810 */ /* 0x000fca0007ffe0ff */
[----:B------:R-:W-:-:S05]  /*0b10*/  IMAD.WIDE.U32 R16, R17, 0x4, R14 ;  /* 0x0000000411107825 */ /* 0x000fca00078e000e */
[----:B------:R0:W3:Y:S01]  /*0b20*/  LDG.E R6, desc[UR8][R16.64] ;  /* 0x0000000810067981 */ /* 0x0000e2000c1e1900 */
[----:B------:R-:W-:-:S04]  /*0b30*/  VIADD R21, R23, 0xffffffff ;  /* 0xffffffff17157836 */ /* 0x000fc80000000000 */
[----:B------:R-:W-:-:S05]  /*0b40*/  IMAD.WIDE.U32 R20, R21, 0x4, R14 ;  /* 0x0000000415147825 */ /* 0x000fca00078e000e */
[----:B------:R-:W4:Y:S01]  /*0b50*/  LDG.E R24, desc[UR8][R20.64] ;  /* 0x0000000814187981 */ /* 0x000f22000c1e1900 */
[----:B------:R-:W-:Y:S02]  /*0b60*/  IADD3 R19, PT, PT, R25, -0x1, RZ ;  /* 0xffffffff19137810 */ /* 0x000fe40007ffe0ff */
[C---:B------:R-:W-:Y:S01]  /*0b70*/  IADD3 R5, PT, PT, R4.reuse, R5, RZ ;  /* 0x0000000504057210 */ /* 0x040fe20007ffe0ff */
[----:B------:R-:W-:Y:S01]  /*0b80*/  IMAD.IADD R7, R4, 0x1, R7 ;  /* 0x0000000104077824 */ /* 0x000fe200078e0207 */
[----:B0-----:R-:W0:Y:S01]  /*0b90*/  LDS.64 R16, [R2] ;  /* 0x0000000002107984 */ /* 0x001e220000000a00 */
[----:B------:R-:W-:-:S05]  /*0ba0*/  IMAD.WIDE.U32 R18, R19, 0x4, R14 ;  /* 0x0000000413127825 */ /* 0x000fca00078e000e */
[----:B------:R5:W4:Y:S01]  /*0bb0*/  LDG.E R22, desc[UR8][R18.64] ;  /* 0x0000000812167981 */ /* 0x000b22000c1e1900 */
[----:B------:R-:W-:-:S05]  /*0bc0*/  IADD3 R9, PT, PT, R5, -0x1, RZ ;  /* 0xffffffff05097810 */ /* 0x000fca0007ffe0ff */
[----:B------:R-:W-:-:S06]  /*0bd0*/  IMAD.WIDE.U32 R8, R9, 0x4, R14 ;  /* 0x0000000409087825 */ /* 0x000fcc00078e000e */
[----:B------:R-:W4:Y:S01]  /*0be0*/  LDG.E R9, desc[UR8][R8.64] ;  /* 0x0000000808097981 */ /* 0x000f22000c1e1900 */
[----:B------:R-:W-:-:S05]  /*0bf0*/  IADD3 R27, PT, PT, R7, -0x1, RZ ;  /* 0xffffffff071b7810 */ /* 0x000fca0007ffe0ff */
[----:B------:R-:W-:-:S05]  /*0c00*/  IMAD.WIDE.U32 R26, R27, 0x4, R14 ;  /* 0x000000041b1a7825 */ /* 0x000fca00078e000e */
[----:B------:R1:W4:Y:S01]  /*0c10*/  LDG.E R8, desc[UR8][R26.64] ;  /* 0x000000081a087981 */ /* 0x000322000c1e1900 */
[----:B------:R-:W-:-:S04]  /*0c20*/  IADD3 R23, PT, PT, R4, R23, RZ ;  /* 0x0000001704177210 */ /* 0x000fc80007ffe0ff */
[----:B-----5:R-:W-:-:S05]  /*0c30*/  IADD3 R19, PT, PT, R23, -0x1, RZ ;  /* 0xffffffff17137810 */ /* 0x020fca0007ffe0ff */
[----:B------:R-:W-:-:S06]  /*0c40*/  IMAD.WIDE.U32 R18, R19, 0x4, R14 ;  /* 0x0000000413127825 */ /* 0x000fcc00078e000e */
[----:B------:R-:W5:Y:S01]  /*0c50*/  LDG.E R18, desc[UR8][R18.64] ;  /* 0x0000000812127981 */ /* 0x000f62000c1e1900 */
[----:B------:R-:W-:-:S05]  /*0c60*/  IMAD.IADD R25, R4, 0x1, R25 ;  /* 0x0000000104197824 */ /* 0x000fca00078e0219 */
[----:B-1----:R-:W-:-:S05]  /*0c70*/  IADD3 R27, PT, PT, R25, -0x1, RZ ;  /* 0xffffffff191b7810 */ /* 0x002fca0007ffe0ff */
[----:B------:R-:W-:-:S05]  /*0c80*/  IMAD.WIDE.U32 R14, R27, 0x4, R14 ;  /* 0x000000041b0e7825 */ /* 0x000fca00078e000e */
[----:B------:R1:W5:Y:S01]  /*0c90*/  LDG.E R29, desc[UR8][R14.64] ;  /* 0x000000080e1d7981 */ /* 0x000362000c1e1900 */
[----:B--2---:R-:W0:Y:S02]  /*0ca0*/  F2F.F64.F32 R20, R28 ;  /* 0x0000001c00147310 */ /* 0x004e240000201800 */
[----:B0-----:R-:W-:-:S07]  /*0cb0*/  DADD R16, R20, R16 ;  /* 0x0000000014107229 */ /* 0x001fce0000000010 */
[----:B------:R-:W-:Y:S04]  /*0cc0*/  STS.64 [R2], R16 ;  /* 0x0000001002007388 */ /* 0x000fe80000000a00 */
[----:B------:R-:W1:Y:S01]  /*0cd0*/  LDS.64 R20, [R2] ;  /* 0x0000000002147984 */ /* 0x000e620000000a00 */
[----:B---3--:R-:W1:Y:S02]  /*0ce0*/  F2F.F64.F32 R26, R6 ;  /* 0x00000006001a7310 */ /* 0x008e640000201800 */
[----:B-1----:R-:W-:-:S07]  /*0cf0*/  DADD R14, R26, R20 ;  /* 0x000000001a0e7229 */ /* 0x002fce0000000014 */
[----:B------:R-:W-:Y:S04]  /*0d00*/  STS.64 [R2], R14 ;  /* 0x0000000e02007388 */ /* 0x000fe80000000a00 */
[----:B------:R-:W0:Y:S01]  /*0d10*/  LDS.64 R20, [R2] ;  /* 0x0000000002147984 */ /* 0x000e220000000a00 */
[----:B----4-:R-:W0:Y:S02]  /*0d20*/  F2F.F64.F32 R26, R24 ;  /* 0x00000018001a7310 */ /* 0x010e240000201800 */
        /* <DEDUP_REMOVED lines=15> */
[----:B-----5:R-:W0:Y:S02]  /*0e20*/  F2F.F64.F32 R18, R18 ;  /* 0x0000001200127310 */ /* 0x020e240000201800 */
[----:B0-----:R-:W-:-:S07]  /*0e30*/  DADD R26, R18, R26 ;  /* 0x00000000121a7229 */ /* 0x001fce000000001a */
[----:B------:R-:W-:Y:S04]  /*0e40*/  STS.64 [R2], R26 ;  /* 0x0000001a02007388 */ /* 0x000fe80000000a00 */
[----:B------:R-:W0:Y:S01]  /*0e50*/  LDS.64 R8, [R2] ;  /* 0x0000000002087984 */ /* 0x000e220000000a00 */
[----:B------:R-:W0:Y:S01]  /*0e60*/  F2F.F64.F32 R16, R29 ;  /* 0x0000001d00107310 */ /* 0x000e220000201800 */
[C---:B------:R-:W-:Y:S01]  /*0e70*/  IADD3 R7, PT, PT, R4.reuse, R7, RZ ;  /* 0x0000000704077210 */ /* 0x040fe20007ffe0ff */
[C---:B------:R-:W-:Y:S01]  /*0e80*/  IMAD.IADD R25, R4.reuse, 0x1, R25 ;  /* 0x0000000104197824 */ /* 0x040fe200078e0219 */
[C---:B------:R-:W-:Y:S02]  /*0e90*/  IADD3 R23, PT, PT, R4.reuse, R23, RZ ;  /* 0x0000001704177210 */ /* 0x040fe40007ffe0ff */
[----:B------:R-:W-:Y:S01]  /*0ea0*/  IADD3 R5, PT, PT, R4, R5, RZ ;  /* 0x0000000504057210 */ /* 0x000fe20007ffe0ff */
[----:B------:R-:W-:-:S02]  /*0eb0*/  UIADD3 UR6, UPT, UPT, UR6, 0x8, URZ ;  /* 0x0000000806067890 */ /* 0x000fc4000fffe0ff */
[----:B------:R-:W-:Y:S01]  /*0ec0*/  UPLOP3.LUT UP0, UPT, UPT, UPT, UPT, 0x40, 0x4 ;  /* 0x000000000004789c */ /* 0x000fe20003f0e870 */
[----:B0-----:R-:W-:-:S07]  /*0ed0*/  DADD R16, R16, R8 ;  /* 0x0000000010107229 */ /* 0x001fce0000000008 */
[----:B------:R0:W-:Y:S04]  /*0ee0*/  STS.64 [R2], R16 ;  /* 0x0000001002007388 */ /* 0x0001e80000000a00 */
.L_x_5:
[----:B------:R-:W-:-:S09]  /*0ef0*/  UISETP.NE.OR UP0, UPT, UR6, URZ, UP0 ;  /* 0x000000ff0600728c */ /* 0x000fd20008705670 */
[----:B------:R-:W-:Y:S05]  /*0f00*/  BRA.U !UP0, `(.L_x_1) ;  /* 0x00000001088c7547 */ /* 0x000fea000b800000 */
.L_x_2:
[----:B------:R-:W-:Y:S02]  /*0f10*/  IADD3 R15, PT, PT, R5, -0x1, RZ ;  /* 0xffffffff050f7810 */ /* 0x000fe40007ffe0ff */
[----:B------:R-:W-:Y:S01]  /*0f20*/  IADD3 R19, PT, PT, R7, -0x1, RZ ;  /* 0xffffffff07137810 */ /* 0x000fe20007ffe0ff */
[----:B---3--:R-:W-:Y:S01]  /*0f30*/  VIADD R21, R23, 0xffffffff ;  /* 0xffffffff17157836 */ /* 0x008fe20000000000 */
[----:B------:R-:W-:Y:S01]  /*0f40*/  IADD3 R27, PT, PT, R25, -0x1, RZ ;  /* 0xffffffff191b7810 */ /* 0x000fe20007ffe0ff */
[--C-:B-1----:R-:W-:Y:S01]  /*0f50*/  IMAD.WIDE.U32 R14, R15, 0x4, R12.reuse ;  /* 0x000000040f0e7825 */ /* 0x102fe200078e000c */
[----:B------:R-:W1:Y:S04]  /*0f60*/  LDS.64 R8, [R2] ;  /* 0x0000000002087984 */ /* 0x000e680000000a00 */
[----:B------:R-:W3:Y:S01]  /*0f70*/  LDG.E R22, desc[UR8][R14.64] ;  /* 0x000000080e167981 */ /* 0x000ee2000c1e1900 */
[----:B------:R-:W-:-:S05]  /*0f80*/  IMAD.WIDE.U32 R18, R19, 0x4, R12 ;  /* 0x0000000413127825 */ /* 0x000fca00078e000c */
[----:B0-----:R-:W4:Y:S01]  /*0f90*/  LDG.E R17, desc[UR8][R18.64] ;  /* 0x0000000812117981 */ /* 0x001f22000c1e1900 */
[----:B------:R-:W-:-:S05]  /*0fa0*/  IMAD.WIDE.U32 R20, R21, 0x4, R12 ;  /* 0x0000000415147825 */ /* 0x000fca00078e000c */
[----:B------:R-:W5:Y:S01]  /*0fb0*/  LDG.E R16, desc[UR8][R20.64] ;  /* 0x0000000814107981 */ /* 0x000f62000c1e1900 */
[----:B------:R-:W-:-:S05]  /*0fc0*/  IMAD.WIDE.U32 R26, R27, 0x4, R12 ;  /* 0x000000041b1a7825 */ /* 0x000fca00078e000c */
[----:B------:R-:W2:Y:S01]  /*0fd0*/  LDG.E R6, desc[UR8][R26.64] ;  /* 0x000000081a067981 */ /* 0x000ea2000c1e1900 */
[----:B------:R-:W-:Y:S01]  /*0fe0*/  UIADD3 UR6, UPT, UPT, UR6, 0x4, URZ ;  /* 0x0000000406067890 */ /* 0x000fe2000fffe0ff */
[C---:B------:R-:W-:Y:S01]  /*0ff0*/  IADD3 R7, PT, PT, R4.reuse, R7, RZ ;  /* 0x0000000704077210 */ /* 0x040fe20007ffe0ff */
[C---:B------:R-:W-:Y:S01]  /*1000*/  IMAD.IADD R25, R4.reuse, 0x1, R25 ;  /* 0x0000000104197824 */ /* 0x040fe200078e0219 */
[C---:B------:R-:W-:Y:S01]  /*1010*/  IADD3 R23, PT, PT, R4.reuse, R23, RZ ;  /* 0x0000001704177210 */ /* 0x040fe20007ffe0ff */
[----:B------:R-:W-:Y:S01]  /*1020*/  UISETP.NE.AND UP0, UPT, UR6, URZ, UPT ;  /* 0x000000ff0600728c */ /* 0x000fe2000bf05270 */
[----:B------:R-:W-:Y:S01]  /*1030*/  IADD3 R5, PT, PT, R4, R5, RZ ;  /* 0x0000000504057210 */ /* 0x000fe20007ffe0ff */
[----:B---3--:R-:W1:Y:S08]  /*1040*/  F2F.F64.F32 R14, R22 ;  /* 0x00000016000e7310 */ /* 0x008e700000201800 */
[----:B----4-:R-:W0:Y:S01]  /*1050*/  F2F.F64.F32 R18, R17 ;  /* 0x0000001100127310 */ /* 0x010e220000201800 */
[----:B-1----:R-:W-:-:S07]  /*1060*/  DADD R14, R14, R8 ;  /* 0x000000000e0e7229 */ /* 0x002fce0000000008 */
[----:B------:R-:W-:Y:S04]  /*1070*/  STS.64 [R2], R14 ;  /* 0x0000000e02007388 */ /* 0x000fe80000000a00 */
[----:B------:R-:W0:Y:S02]  /*1080*/  LDS.64 R8, [R2] ;  /* 0x0000000002087984 */ /* 0x000e240000000a00 */
[----:B0-----:R-:W-:Y:S01]  /*1090*/  DADD R8, R18, R8 ;  /* 0x0000000012087229 */ /* 0x001fe20000000008 */
[----:B-----5:R-:W0:Y:S06]  /*10a0*/  F2F.F64.F32 R18, R16 ;  /* 0x0000001000127310 */ /* 0x020e2c0000201800 */
[----:B------:R-:W-:Y:S04]  /*10b0*/  STS.64 [R2], R8 ;  /* 0x0000000802007388 */ /* 0x000fe80000000a00 */
[----:B------:R-:W0:Y:S02]  /*10c0*/  LDS.64 R20, [R2] ;  /* 0x0000000002147984 */ /* 0x000e240000000a00 */
[----:B0-----:R-:W-:Y:S01]  /*10d0*/  DADD R18, R18, R20 ;  /* 0x0000000012127229 */ /* 0x001fe20000000014 */
[----:B--2---:R-:W0:Y:S06]  /*10e0*/  F2F.F64.F32 R20, R6 ;  /* 0x0000000600147310 */ /* 0x004e2c0000201800 */
[----:B------:R-:W-:Y:S04]  /*10f0*/  STS.64 [R2], R18 ;  /* 0x0000001202007388 */ /* 0x000fe80000000a00 */
[----:B------:R-:W0:Y:S02]  /*1100*/  LDS.64 R26, [R2] ;  /* 0x00000000021a7984 */ /* 0x000e240000000a00 */
[----:B0-----:R-:W-:-:S07]  /*1110*/  DADD R20, R20, R26 ;  /* 0x0000000014147229 */ /* 0x001fce000000001a */
[----:B------:R3:W-:Y:S01]  /*1120*/  STS.64 [R2], R20 ;  /* 0x0000001402007388 */ /* 0x0007e20000000a00 */
[----:B------:R-:W-:Y:S05]  /*1130*/  BRA.U UP0, `(.L_x_2) ;  /* 0xfffffffd00747547 */ /* 0x000fea000b83ffff */
.L_x_1:
[----:B------:R-:W-:-:S09]  /*1140*/  UISETP.NE.AND UP0, UPT, UR5, URZ, UPT ;  /* 0x000000ff0500728c */ /* 0x000fd2000bf05270 */
[----:B------:R-:W-:Y:S05]  /*1150*/  BRA.U !UP0, `(.L_x_6) ;  /* 0x0000000108387547 */ /* 0x000fea000b800000 */
[----:B-1----:R-:W1:Y:S01]  /*1160*/  LDC.64 R12, c[0x0][0x388] ;  /* 0x0000e200ff0c7b82 */ /* 0x002e620000000a00 */
[----:B------:R-:W-:Y:S01]  /*1170*/  IMAD R3, R0, R3, R0 ;  /* 0x0000000300037224 */ /* 0x000fe200078e0200 */
[----:B------:R-:W-:-:S12]  /*1180*/  UIADD3 UR5, UPT, UPT, -UR5, URZ, URZ ;  /* 0x000000ff05057290 */ /* 0x000fd8000fffe1ff */
.L_x_7:
[----:B0-----:R-:W-:Y:S01]  /*1190*/  IADD3 R5, PT, PT, R3, -0x1, RZ ;  /* 0xffffffff03057810 */ /* 0x001fe20007ffe0ff */
[----:B------:R-:W0:Y:S04]  /*11a0*/  LDS.64 R8, [R2] ;  /* 0x0000000002087984 */ /* 0x000e280000000a00 */
[----:B-1----:R-:W-:-:S06]  /*11b0*/  IMAD.WIDE.U32 R4, R5, 0x4, R12 ;  /* 0x0000000405047825 */ /* 0x002fcc00078e000c */
[----:B----4-:R-:W4:Y:S01]  /*11c0*/  LDG.E R4, desc[UR8][R4.64] ;  /* 0x0000000804047981 */ /* 0x010f22000c1e1900 */
[----:B------:R-:W-:Y:S01]  /*11d0*/  UIADD3 UR5, UPT, UPT, UR5, 0x1, URZ ;  /* 0x0000000105057890 */ /* 0x000fe2000fffe0ff */
[----:B------:R-:W-:-:S03]  /*11e0*/  IADD3 R3, PT, PT, R0, R3, RZ ;  /* 0x0000000300037210 */ /* 0x000fc60007ffe0ff */
[----:B------:R-:W-:Y:S01]  /*11f0*/  UISETP.NE.AND UP0, UPT, UR5, URZ, UPT ;  /* 0x000000ff0500728c */ /* 0x000fe2000bf05270 */
[----:B----4-:R-:W0:Y:S02]  /*1200*/  F2F.F64.F32 R6, R4 ;  /* 0x0000000400067310 */ /* 0x010e240000201800 */
[----:B0-----:R-:W-:-:S07]  /*1210*/  DADD R6, R6, R8 ;  /* 0x0000000006067229 */ /* 0x001fce0000000008 */
[----:B------:R4:W-:Y:S01]  /*1220*/  STS.64 [R2], R6 ;  /* 0x0000000602007388 */ /* 0x0009e20000000a00 */
[----:B------:R-:W-:Y:S05]  /*1230*/  BRA.U UP0, `(.L_x_7) ;  /* 0xfffffffd00d47547 */ /* 0x000fea000b83ffff */
.L_x_6:
[----:B------:R-:W-:Y:S06]  /*1240*/  BAR.SYNC.DEFER_BLOCKING 0x0 ;  /* 0x0000000000007b1d */ /* 0x000fec0000010000 */
[----:B0-234-:R-:W0:Y:S02]  /*1250*/  LDS.64 R2, [R2] ;  /* 0x0000000002027984 */ /* 0x01de240000000a00 */
[----:B0-----:R-:W0:Y:S02]  /*1260*/  F2F.F32.F64 R3, R2 ;  /* 0x0000000200037310 */ /* 0x001e240000301000 */
[----:B0-----:R-:W-:Y:S01]  /*1270*/  STG.E desc[UR8][R10.64], R3 ;  /* 0x000000030a007986 */ /* 0x001fe2000c101908 */
[----:B------:R-:W-:Y:S05]  /*1280*/  EXIT ;  /* 0x000000000000794d */ /* 0x000fea0003800000 */
.L_x_8:
        /* <DEDUP_REMOVED lines=15> */
.L_x_16:


//--------------------- .text._Z12parallelScanPfS_i --------------------------
	.section	.text._Z12parallelScanPfS_i,"ax",@progbits
	.align	128
.text._Z12parallelScanPfS_i:
        .type           _Z12parallelScanPfS_i,@function
        .size           _Z12parallelScanPfS_i,(.L_x_17 - _Z12parallelScanPfS_i)
        .other          _Z12parallelScanPfS_i,@"STO_CUDA_ENTRY STV_DEFAULT"
_Z12parallelScanPfS_i:
[----:B------:R-:W-:Y:S01]  /*0000*/  LDC R1, c[0x0][0x37c] ;  /* 0x0000df00ff017b82 */ /* 0x000fe20000000800 */
[----:B------:R-:W0:Y:S07]  /*0010*/  S2R R0, SR_TID.X ;  /* 0x0000000000007919 */ /* 0x000e2e0000002100 */
[----:B------:R-:W0:Y:S01]  /*0020*/  S2UR UR4, SR_CTAID.X ;  /* 0x00000000000479c3 */ /* 0x000e220000002500 */
[----:B------:R-:W1:Y:S01]  /*0030*/  LDCU.64 UR8, c[0x0][0x358] ;  /* 0x00006b00ff0877ac */ /* 0x000e620008000a00 */
[----:B------:R-:W2:Y:S06]  /*0040*/  LDCU UR6, c[0x0][0x390] ;  /* 0x00007200ff0677ac */ /* 0x000eac0008000800 */
[----:B------:R-:W0:Y:S08]  /*0050*/  LDC R5, c[0x0][0x360] ;  /* 0x0000d800ff057b82 */ /* 0x000e300000000800 */
[----:B------:R-:W3:Y:S01]  /*0060*/  LDC.64 R2, c[0x0][0x388] ;  /* 0x0000e200ff027b82 */ /* 0x000ee20000000a00 */
[----:B0-----:R-:W-:-:S04]  /*0070*/  IMAD R4, R5, UR4, R0 ;  /* 0x0000000405047c24 */ /* 0x001fc8000f8e0200 */
[----:B---3--:R-:W-:-:S05]  /*0080*/  IMAD.WIDE R2, R4, 0x4, R2 ;  /* 0x0000000404027825 */ /* 0x008fca00078e0202 */
[----:B-1----:R-:W3:Y:S01]  /*0090*/  LDG.E R6, desc[UR8][R2.64] ;  /* 0x0000000802067981 */ /* 0x002ee2000c1e1900 */
[----:B------:R-:W0:Y:S01]  /*00a0*/  S2UR UR5, SR_CgaCtaId ;  /* 0x00000000000579c3 */ /* 0x000e220000008800 */
[----:B------:R-:W-:Y:S01]  /*00b0*/  UMOV UR4, 0x400 ;  /* 0x0000040000047882 */ /* 0x000fe20000000000 */
[----:B--2---:R-:W-:Y:S01]  /*00c0*/  ISETP.GE.AND P0, PT, R4, UR6, PT ;  /* 0x0000000604007c0c */ /* 0x004fe2000bf06270 */
[----:B0-----:R-:W-:-:S06]  /*00d0*/  ULEA UR5, UR5, UR4, 0x18 ;  /* 0x0000000405057291 */ /* 0x001fcc000f8ec0ff */
[----:B------:R-:W-:Y:S01]  /*00e0*/  LEA R11, R0, UR5, 0x3 ;  /* 0x00000005000b7c11 */ /* 0x000fe2000f8e18ff */
[----:B---3--:R-:W0:Y:S04]  /*00f0*/  F2F.F64.F32 R6, R6 ;  /* 0x0000000600067310 */ /* 0x008e280000201800 */
[----:B0-----:R0:W-:Y:S01]  /*0100*/  STS.64 [R11], R6 ;  /* 0x000000060b007388 */ /* 0x0011e20000000a00 */
[----:B------:R-:W-:Y:S06]  /*0110*/  BAR.SYNC.DEFER_BLOCKING 0x0 ;  /* 0x0000000000007b1d */ /* 0x000fec0000010000 */
[----:B------:R-:W-:Y:S05]  /*0120*/  @P0 EXIT ;  /* 0x000000000000094d */ /* 0x000fea0003800000 */
[----:B------:R-:W-:Y:S01]  /*0130*/  ISETP.GE.U32.AND P0, PT, R5, 0x2, PT ;  /* 0x000000020500780c */ /* 0x000fe20003f06070 */
[----:B------:R-:W-:-:S12]  /*0140*/  UMOV UR4, URZ ;  /* 0x000000ff00047c82 */ /* 0x000fd80008000000 */
[----:B------:R-:W-:Y:S05]  /*0150*/  @!P0 BRA `(.L_x_9) ;  /* 0x0000000000788947 */ /* 0x000fea0003800000 */
[----:B------:R-:W-:Y:S01]  /*0160*/  UMOV UR4, URZ ;  /* 0x000000ff00047c82 */ /* 0x000fe20008000000 */
[----:B------:R-:W-:Y:S01]  /*0170*/  UMOV UR6, 0x1 ;  /* 0x0000000100067882 */ /* 0x000fe20000000000 */
[----:B------:R-:W-:-:S05]  /*0180*/  UMOV UR7, 0x1 ;  /* 0x0000000100077882 */ /* 0x000fca0000000000 */
.L_x_13:
[----:B------:R-:W-:Y:S01]  /*0190*/  ISETP.GE.U32.AND P0, PT, R0, UR6, PT ;  /* 0x0000000600007c0c */ /* 0x000fe2000bf06070 */
[----:B------:R-:W-:Y:S01]  /*01a0*/  ULOP3.LUT UR4, UR4, 0x1, URZ, 0x3c, !UPT ;  /* 0x0000000104047892 */ /* 0x000fe2000f8e3cff */
[----:B------:R-:W-:Y:S01]  /*01b0*/  BSSY.RECONVERGENT B0, `(.L_x_10) ;  /* 0x0000014000007945 */ /* 0x000fe20003800200 */
[----:B------:R-:W-:-:S10]  /*01c0*/  ULOP3.LUT UR7, UR7, 0x1, URZ, 0x3c, !UPT ;  /* 0x0000000107077892 */ /* 0x000fd4000f8e3cff */
[----:B01----:R-:W-:Y:S05]  /*01d0*/  @!P0 BRA `(.L_x_11) ;  /* 0x00000000002c8947 */ /* 0x003fea0003800000 */
[C---:B0-----:R-:W-:Y:S02]  /*01e0*/  IMAD R6, R5.reuse, UR7, RZ ;  /* 0x0000000705067c24 */ /* 0x041fe4000f8e02ff */
[----:B------:R-:W-:Y:S02]  /*01f0*/  IMAD R12, R5, UR4, RZ ;  /* 0x00000004050c7c24 */ /* 0x000fe4000f8e02ff */
[C---:B------:R-:W-:Y:S01]  /*0200*/  IMAD R10, R6.reuse, 0x8, R11 ;  /* 0x00000008060a7824 */ /* 0x040fe200078e020b */
[----:B------:R-:W-:-:S04]  /*0210*/  IADD3 R7, PT, PT, R6, -UR6, R0 ;  /* 0x8000000606077c10 */ /* 0x000fc8000fffe000 */
[----:B------:R-:W-:Y:S02]  /*0220*/  LEA R8, R7, UR5, 0x3 ;  /* 0x0000000507087c11 */ /* 0x000fe4000f8e18ff */
[----:B------:R-:W-:Y:S04]  /*0230*/  LDS.64 R6, [R10] ;  /* 0x000000000a067984 */ /* 0x000fe80000000a00 */
[----:B------:R-:W0:Y:S02]  /*0240*/  LDS.64 R8, [R8] ;  /* 0x0000000008087984 */ /* 0x000e240000000a00 */
[----:B0-----:R-:W-:Y:S01]  /*0250*/  DADD R6, R6, R8 ;  /* 0x0000000006067229 */ /* 0x001fe20000000008 */
[----:B------:R-:W-:-:S06]  /*0260*/  IMAD R9, R12, 0x8, R11 ;  /* 0x000000080c097824 */ /* 0x000fcc00078e020b */
[----:B------:R0:W-:Y:S01]  /*0270*/  STS.64 [R9], R6 ;  /* 0x0000000609007388 */ /* 0x0001e20000000a00 */
[----:B------:R-:W-:Y:S05]  /*0280*/  BRA `(.L_x_12) ;  /* 0x0000000000187947 */ /* 0x000fea0003800000 */
.L_x_11:
[C---:B0-----:R-:W-:Y:S02]  /*0290*/  IMAD R6, R5.reuse, UR7, RZ ;  /* 0x0000000705067c24 */ /* 0x041fe4000f8e02ff */
[----:B------:R-:W-:-:S03]  /*02a0*/  IMAD R8, R5, UR4, RZ ;  /* 0x0000000405087c24 */ /* 0x000fc6000f8e02ff */
[----:B------:R-:W-:Y:S01]  /*02b0*/  LEA R6, R6, R11, 0x3 ;  /* 0x0000000b06067211 */ /* 0x000fe200078e18ff */
[----:B------:R-:W-:-:S05]  /*02c0*/  IMAD R9, R8, 0x8, R11 ;  /* 0x0000000808097824 */ /* 0x000fca00078e020b */
[----:B------:R-:W0:Y:S04]  /*02d0*/  LDS.64 R6, [R6] ;  /* 0x0000000006067984 */ /* 0x000e280000000a00 */
[----:B0-----:R1:W-:Y:S02]  /*02e0*/  STS.64 [R9], R6 ;  /* 0x0000000609007388 */ /* 0x0013e40000000a00 */
.L_x_12:
[----:B------:R-:W-:Y:S05]  /*02f0*/  BSYNC.RECONVERGENT B0 ;  /* 0x0000000000007941 */ /* 0x000fea0003800200 */
.L_x_10:
[----:B------:R-:W-:Y:S01]  /*0300*/  USHF.L.U32 UR6, UR6, 0x1, URZ ;  /* 0x0000000106067899 */ /* 0x000fe200080006ff */
[----:B------:R-:W-:Y:S05]  /*0310*/  BAR.SYNC.DEFER_BLOCKING 0x0 ;  /* 0x0000000000007b1d */ /* 0x000fea0000010000 */
[----:B------:R-:W-:-:S13]  /*0320*/  ISETP.LE.U32.AND P0, PT, R5, UR6, PT ;  /* 0x0000000605007c0c */ /* 0x000fda000bf03070 */
[----:B------:R-:W-:Y:S05]  /*0330*/  @!P0 BRA `(.L_x_13) ;  /* 0xfffffffc00948947 */ /* 0x000fea000383ffff */
.L_x_9:
[C---:B01----:R-:W-:Y:S01]  /*0340*/  IMAD R6, R5.reuse, UR4, RZ ;  /* 0x0000000405067c24 */ /* 0x043fe2000f8e02ff */
[----:B------:R-:W0:Y:S04]  /*0350*/  LDC.64 R8, c[0x0][0x380] ;  /* 0x0000e000ff087b82 */ /* 0x000e280000000a00 */
[----:B------:R-:W-:Y:S02]  /*0360*/  LEA R10, R6, R11, 0x3 ;  /* 0x0000000b060a7211 */ /* 0x000fe400078e18ff */
[----:B------:R-:W-:-:S03]  /*0370*/  IADD3 R11, PT, PT, R5, -0x1, RZ ;  /* 0xffffffff050b7810 */ /* 0x000fc60007ffe0ff */
[----:B------:R-:W1:Y:S01]  /*0380*/  LDS.64 R6, [R10] ;  /* 0x000000000a067984 */ /* 0x000e620000000a00 */
[----:B------:R-:W-:Y:S01]  /*0390*/  ISETP.NE.AND P0, PT, R0, R11, PT ;  /* 0x0000000b0000720c */ /* 0x000fe20003f05270 */
[----:B0-----:R-:W-:Y:S01]  /*03a0*/  IMAD.WIDE R4, R4, 0x4, R8 ;  /* 0x0000000404047825 */ /* 0x001fe200078e0208 */
[----:B-1----:R-:W0:Y:S04]  /*03b0*/  F2F.F32.F64 R7, R6 ;  /* 0x0000000600077310 */ /* 0x002e280000301000 */
[----:B0-----:R0:W-:Y:S07]  /*03c0*/  STG.E desc[UR8][R4.64], R7 ;  /* 0x0000000704007986 */ /* 0x0011ee000c101908 */
[----:B------:R-:W-:Y:S05]  /*03d0*/  @P0 EXIT ;  /* 0x000000000000094d */ /* 0x000fea0003800000 */
[----:B0-----:R-:W0:Y:S02]  /*03e0*/  LDS.64 R4, [R10] ;  /* 0x000000000a047984 */ /* 0x001e240000000a00 */
[----:B0-----:R-:W0:Y:S02]  /*03f0*/  F2F.F32.F64 R5, R4 ;  /* 0x0000000400057310 */ /* 0x001e240000301000 */
[----:B0-----:R-:W-:Y:S01]  /*0400*/  STG.E desc[UR8][R2.64], R5 ;  /* 0x0000000502007986 */ /* 0x001fe2000c101908 */
[----:B------:R-:W-:Y:S05]  /*0410*/  EXIT ;  /* 0x000000000000794d */ /* 0x000fea0003800000 */
.L_x_14:
        /* <DEDUP_REMOVED lines=14> */
.L_x_17:


//--------------------- .nv.shared._Z13addPartialSumPffi --------------------------
	.section	.nv.shared._Z13addPartialSumPffi,"aw",@nobits
	.sectionflags	@""
	.align	16
	.zero		1024


//--------------------- .nv.shared.reserved.0     --------------------------
	.section	.nv.shared.reserved.0,"aw",@nobits
	.weak		__nv_reservedSMEM_offset_0_alias
	.size		__nv_reservedSMEM_offset_0_alias, 0, 64
	.other		__nv_reservedSMEM_offset_0_alias,@"STO_CUDA_RESERVED_SHARED STV_DEFAULT"
__nv_reservedSMEM_offset_0_alias:
	.zero		0
	.zero		64


//--------------------- .nv.shared._Z10addPreSumsPfS_ --------------------------
	.section	.nv.shared._Z10addPreSumsPfS_,"aw",@nobits
	.sectionflags	@""
	.align	16
	.zero		1024


//--------------------- .nv.shared._Z12parallelScanPfS_i --------------------------
	.section	.nv.shared._Z12parallelScanPfS_i,"aw",@nobits
	.sectionflags	@""
	.align	16
	.zero		1024


//--------------------- .nv.constant0._Z13addPartialSumPffi --------------------------
	.section	.nv.constant0._Z13addPartialSumPffi,"a",@progbits
	.sectionflags	@""
	.align	4
.nv.constant0._Z13addPartialSumPffi:
	.zero		912


//--------------------- .nv.constant0._Z10addPreSumsPfS_ --------------------------
	.section	.nv.constant0._Z10addPreSumsPfS_,"a",@progbits
	.sectionflags	@""
	.align	4
.nv.constant0._Z10addPreSumsPfS_:
	.zero		912


//--------------------- .nv.constant0._Z12parallelScanPfS_i --------------------------
	.section	.nv.constant0._Z12parallelScanPfS_i,"a",@progbits
	.sectionflags	@""
	.align	4
.nv.constant0._Z12parallelScanPfS_i:
	.zero		916


//--------------------- SYMBOLS --------------------------

	.type		.nv.reservedSmem.offset0,@object
	.size		.nv.reservedSmem.offset0,0x4
	.type		.nv.reservedSmem.cap,@object
	.size		.nv.reservedSmem.cap,0x4
